//
// Generated by NVIDIA NVVM Compiler
//
// Compiler Build ID: CL-36424714
// Cuda compilation tools, release 13.0, V13.0.88
// Based on NVVM 20.0.0
//

.version 9.0
.target sm_100
.address_size 64

	// .globl	fairPx

.visible .entry fairPx(
	.param .u32 fairPx_param_0,
	.param .u64 fairPx_param_1,
	.param .u64 .ptr .align 1 fairPx_param_2,
	.param .u64 .ptr .align 1 fairPx_param_3,
	.param .u64 .ptr .align 1 fairPx_param_4,
	.param .u64 .ptr .align 1 fairPx_param_5,
	.param .u64 .ptr .align 1 fairPx_param_6,
	.param .f32 fairPx_param_7,
	.param .u64 .ptr .align 1 fairPx_param_8
)
{
	.reg .pred 	%p<27>;
	.reg .b16 	%rs<3>;
	.reg .b32 	%r<24>;
	.reg .b32 	%f<314>;
	.reg .b64 	%rd<31>;
	.reg .b64 	%fd<3>;

	ld.param.u32 	%r4, [fairPx_param_0];
	ld.param.u64 	%rd4, [fairPx_param_4];
	ld.param.u64 	%rd5, [fairPx_param_5];
	ld.param.f32 	%f43, [fairPx_param_7];
	mov.u32 	%r5, %ctaid.x;
	mov.u32 	%r6, %ntid.x;
	mov.u32 	%r7, %tid.x;
	mad.lo.s32 	%r1, %r5, %r6, %r7;
	setp.ge.u32 	%p1, %r1, %r4;
	@%p1 bra 	$L__BB0_7;
	ld.param.u64 	%rd29, [fairPx_param_6];
	ld.param.u64 	%rd28, [fairPx_param_3];
	ld.param.u64 	%rd27, [fairPx_param_2];
	ld.param.u64 	%rd26, [fairPx_param_1];
	cvta.to.global.u64 	%rd8, %rd27;
	cvta.to.global.u64 	%rd9, %rd5;
	cvta.to.global.u64 	%rd10, %rd28;
	cvta.to.global.u64 	%rd11, %rd29;
	cvta.to.global.u64 	%rd12, %rd4;
	cvt.s64.s32 	%rd13, %r1;
	mul.wide.s32 	%rd14, %r1, 8;
	add.s64 	%rd15, %rd8, %rd14;
	ld.global.u64 	%rd16, [%rd15];
	mul.wide.s32 	%rd17, %r1, 4;
	add.s64 	%rd18, %rd9, %rd17;
	ld.global.f32 	%f44, [%rd18];
	add.s64 	%rd19, %rd10, %rd17;
	ld.global.f32 	%f45, [%rd19];
	add.s64 	%rd20, %rd11, %rd13;
	ld.global.u8 	%rs1, [%rd20];
	add.s64 	%rd21, %rd12, %rd17;
	ld.global.f32 	%f1, [%rd21];
	sub.s64 	%rd22, %rd16, %rd26;
	cvt.rn.f64.u64 	%fd1, %rd22;
	div.rn.f64 	%fd2, %fd1, 0d421D5EC4B0000000;
	cvt.rn.f32.f64 	%f2, %fd2;
	div.rn.f32 	%f3, %f43, %f44;
	sqrt.rn.f32 	%f46, %f2;
	mul.f32 	%f47, %f45, %f46;
	setp.lt.f32 	%p2, %f3, 0f00800000;
	mul.f32 	%f48, %f3, 0f4B000000;
	selp.f32 	%f49, %f48, %f3, %p2;
	selp.f32 	%f50, 0fC1B80000, 0f00000000, %p2;
	mov.b32 	%r9, %f49;
	add.s32 	%r10, %r9, -1059760811;
	and.b32  	%r11, %r10, -8388608;
	sub.s32 	%r12, %r9, %r11;
	mov.b32 	%f51, %r12;
	cvt.rn.f32.s32 	%f52, %r11;
	fma.rn.f32 	%f53, %f52, 0f34000000, %f50;
	add.f32 	%f54, %f51, 0fBF800000;
	fma.rn.f32 	%f55, %f54, 0fBE055027, 0f3E1039F6;
	fma.rn.f32 	%f56, %f55, %f54, 0fBDF8CDCC;
	fma.rn.f32 	%f57, %f56, %f54, 0f3E0F2955;
	fma.rn.f32 	%f58, %f57, %f54, 0fBE2AD8B9;
	fma.rn.f32 	%f59, %f58, %f54, 0f3E4CED0B;
	fma.rn.f32 	%f60, %f59, %f54, 0fBE7FFF22;
	fma.rn.f32 	%f61, %f60, %f54, 0f3EAAAA78;
	fma.rn.f32 	%f62, %f61, %f54, 0fBF000000;
	mul.f32 	%f63, %f54, %f62;
	fma.rn.f32 	%f64, %f63, %f54, %f54;
	fma.rn.f32 	%f65, %f53, 0f3F317218, %f64;
	setp.gt.u32 	%p3, %r9, 2139095039;
	fma.rn.f32 	%f66, %f49, 0f7F800000, 0f7F800000;
	selp.f32 	%f67, %f66, %f65, %p3;
	setp.eq.f32 	%p4, %f49, 0f00000000;
	selp.f32 	%f68, 0fFF800000, %f67, %p4;
	div.rn.f32 	%f69, %f68, %f47;
	fma.rn.f32 	%f70, %f47, 0f3F000000, %f69;
	sub.f32 	%f71, %f70, %f47;
	neg.f32 	%f72, %f71;
	abs.f32 	%f73, %f72;
	setp.gt.f32 	%p5, %f73, 0f41680000;
	mov.f32 	%f74, 0f41680000;
	copysign.f32 	%f75, %f72, %f74;
	selp.f32 	%f4, %f75, %f72, %p5;
	mov.f32 	%f76, 0fBF3504F3;
	mul.rn.f32 	%f77, %f4, %f76;
	neg.f32 	%f78, %f77;
	fma.rn.f32 	%f79, %f4, 0fBF3504F3, %f78;
	fma.rn.f32 	%f80, %f4, 0fB24FE77A, %f79;
	add.rn.f32 	%f5, %f77, %f80;
	abs.f32 	%f6, %f5;
	add.f32 	%f81, %f6, 0fC0800000;
	add.f32 	%f82, %f6, 0f40800000;
	rcp.approx.ftz.f32 	%f83, %f82;
	mul.rn.f32 	%f84, %f81, %f83;
	add.f32 	%f85, %f84, 0f3F800000;
	fma.rn.f32 	%f86, %f85, 0fC0800000, %f6;
	neg.f32 	%f87, %f84;
	fma.rn.f32 	%f88, %f87, %f6, %f86;
	fma.rn.f32 	%f89, %f83, %f88, %f84;
	fma.rn.f32 	%f90, %f89, 0f3A69A091, 0f3BE6E05B;
	fma.rn.f32 	%f91, %f90, %f89, 0fBC81FB4B;
	fma.rn.f32 	%f92, %f91, %f89, 0f3D15373B;
	fma.rn.f32 	%f93, %f92, %f89, 0fBD887C5A;
	fma.rn.f32 	%f94, %f93, %f89, 0f3DC021D5;
	fma.rn.f32 	%f95, %f94, %f89, 0fBDCED424;
	fma.rn.f32 	%f96, %f95, %f89, 0f3D8B74DE;
	fma.rn.f32 	%f97, %f96, %f89, 0f3C7BF170;
	fma.rn.f32 	%f98, %f97, %f89, 0fBE0EF8D4;
	fma.rn.f32 	%f99, %f98, %f89, 0f3F9DD2C9;
	fma.rn.f32 	%f100, %f6, 0f40000000, 0f3F800000;
	rcp.approx.ftz.f32 	%f101, %f100;
	mul.rn.f32 	%f102, %f99, %f101;
	mul.f32 	%f103, %f102, 0fC0000000;
	fma.rn.f32 	%f104, %f6, %f103, %f99;
	sub.f32 	%f105, %f104, %f102;
	fma.rn.f32 	%f7, %f105, %f101, %f102;
	neg.f32 	%f106, %f6;
	mul.f32 	%f107, %f6, %f106;
	mov.f32 	%f108, 0f3FB8AA3B;
	mul.rn.f32 	%f109, %f107, %f108;
	cvt.rzi.f32.f32 	%f110, %f109;
	abs.f32 	%f111, %f110;
	setp.gt.f32 	%p6, %f111, 0f42FC0000;
	mov.f32 	%f112, 0f42FC0000;
	copysign.f32 	%f113, %f110, %f112;
	selp.f32 	%f114, %f113, %f110, %p6;
	fma.rn.f32 	%f115, %f114, 0fBF317218, %f107;
	fma.rn.f32 	%f116, %f114, 0f3102E308, %f115;
	mul.f32 	%f8, %f116, 0f3FB8AA3B;
	add.f32 	%f117, %f114, 0f4B40007F;
	mov.b32 	%r13, %f117;
	shl.b32 	%r14, %r13, 23;
	mov.b32 	%f9, %r14;
	neg.f32 	%f118, %f107;
	fma.rn.f32 	%f10, %f106, %f6, %f118;
	sub.f32 	%f119, %f77, %f5;
	add.rn.f32 	%f11, %f119, %f80;
	mul.f32 	%f12, %f5, 0fC0000000;
	neg.f32 	%f120, %f70;
	abs.f32 	%f121, %f120;
	setp.gt.f32 	%p7, %f121, 0f41680000;
	copysign.f32 	%f122, %f120, %f74;
	selp.f32 	%f13, %f122, %f120, %p7;
	mul.rn.f32 	%f123, %f13, %f76;
	neg.f32 	%f124, %f123;
	fma.rn.f32 	%f125, %f13, 0fBF3504F3, %f124;
	fma.rn.f32 	%f126, %f13, 0fB24FE77A, %f125;
	add.rn.f32 	%f14, %f123, %f126;
	abs.f32 	%f15, %f14;
	add.f32 	%f127, %f15, 0fC0800000;
	add.f32 	%f128, %f15, 0f40800000;
	rcp.approx.ftz.f32 	%f129, %f128;
	mul.rn.f32 	%f130, %f127, %f129;
	add.f32 	%f131, %f130, 0f3F800000;
	fma.rn.f32 	%f132, %f131, 0fC0800000, %f15;
	neg.f32 	%f133, %f130;
	fma.rn.f32 	%f134, %f133, %f15, %f132;
	fma.rn.f32 	%f135, %f129, %f134, %f130;
	fma.rn.f32 	%f136, %f135, 0f3A69A091, 0f3BE6E05B;
	fma.rn.f32 	%f137, %f136, %f135, 0fBC81FB4B;
	fma.rn.f32 	%f138, %f137, %f135, 0f3D15373B;
	fma.rn.f32 	%f139, %f138, %f135, 0fBD887C5A;
	fma.rn.f32 	%f140, %f139, %f135, 0f3DC021D5;
	fma.rn.f32 	%f141, %f140, %f135, 0fBDCED424;
	fma.rn.f32 	%f142, %f141, %f135, 0f3D8B74DE;
	fma.rn.f32 	%f143, %f142, %f135, 0f3C7BF170;
	fma.rn.f32 	%f144, %f143, %f135, 0fBE0EF8D4;
	fma.rn.f32 	%f145, %f144, %f135, 0f3F9DD2C9;
	fma.rn.f32 	%f146, %f15, 0f40000000, 0f3F800000;
	rcp.approx.ftz.f32 	%f147, %f146;
	mul.rn.f32 	%f148, %f145, %f147;
	mul.f32 	%f149, %f148, 0fC0000000;
	fma.rn.f32 	%f150, %f15, %f149, %f145;
	sub.f32 	%f151, %f150, %f148;
	fma.rn.f32 	%f16, %f151, %f147, %f148;
	neg.f32 	%f152, %f15;
	mul.f32 	%f153, %f15, %f152;
	mul.rn.f32 	%f154, %f153, %f108;
	cvt.rzi.f32.f32 	%f155, %f154;
	abs.f32 	%f156, %f155;
	setp.gt.f32 	%p8, %f156, 0f42FC0000;
	copysign.f32 	%f157, %f155, %f112;
	selp.f32 	%f158, %f157, %f155, %p8;
	fma.rn.f32 	%f159, %f158, 0fBF317218, %f153;
	fma.rn.f32 	%f160, %f158, 0f3102E308, %f159;
	mul.f32 	%f17, %f160, 0f3FB8AA3B;
	add.f32 	%f161, %f158, 0f4B40007F;
	mov.b32 	%r15, %f161;
	shl.b32 	%r16, %r15, 23;
	mov.b32 	%f18, %r16;
	neg.f32 	%f162, %f153;
	fma.rn.f32 	%f19, %f152, %f15, %f162;
	sub.f32 	%f163, %f123, %f14;
	add.rn.f32 	%f20, %f163, %f126;
	mul.f32 	%f21, %f14, 0fC0000000;
	abs.f32 	%f164, %f70;
	setp.gt.f32 	%p9, %f164, 0f41680000;
	copysign.f32 	%f165, %f70, %f74;
	selp.f32 	%f22, %f165, %f70, %p9;
	mul.rn.f32 	%f166, %f22, %f76;
	neg.f32 	%f167, %f166;
	fma.rn.f32 	%f168, %f22, 0fBF3504F3, %f167;
	fma.rn.f32 	%f169, %f22, 0fB24FE77A, %f168;
	add.rn.f32 	%f23, %f166, %f169;
	abs.f32 	%f24, %f23;
	add.f32 	%f170, %f24, 0fC0800000;
	add.f32 	%f171, %f24, 0f40800000;
	rcp.approx.ftz.f32 	%f172, %f171;
	mul.rn.f32 	%f173, %f170, %f172;
	add.f32 	%f174, %f173, 0f3F800000;
	fma.rn.f32 	%f175, %f174, 0fC0800000, %f24;
	neg.f32 	%f176, %f173;
	fma.rn.f32 	%f177, %f176, %f24, %f175;
	fma.rn.f32 	%f178, %f172, %f177, %f173;
	fma.rn.f32 	%f179, %f178, 0f3A69A091, 0f3BE6E05B;
	fma.rn.f32 	%f180, %f179, %f178, 0fBC81FB4B;
	fma.rn.f32 	%f181, %f180, %f178, 0f3D15373B;
	fma.rn.f32 	%f182, %f181, %f178, 0fBD887C5A;
	fma.rn.f32 	%f183, %f182, %f178, 0f3DC021D5;
	fma.rn.f32 	%f184, %f183, %f178, 0fBDCED424;
	fma.rn.f32 	%f185, %f184, %f178, 0f3D8B74DE;
	fma.rn.f32 	%f186, %f185, %f178, 0f3C7BF170;
	fma.rn.f32 	%f187, %f186, %f178, 0fBE0EF8D4;
	fma.rn.f32 	%f188, %f187, %f178, 0f3F9DD2C9;
	fma.rn.f32 	%f189, %f24, 0f40000000, 0f3F800000;
	rcp.approx.ftz.f32 	%f190, %f189;
	mul.rn.f32 	%f191, %f188, %f190;
	mul.f32 	%f192, %f191, 0fC0000000;
	fma.rn.f32 	%f193, %f24, %f192, %f188;
	sub.f32 	%f194, %f193, %f191;
	fma.rn.f32 	%f25, %f194, %f190, %f191;
	neg.f32 	%f195, %f24;
	mul.f32 	%f196, %f24, %f195;
	mul.rn.f32 	%f197, %f196, %f108;
	cvt.rzi.f32.f32 	%f198, %f197;
	abs.f32 	%f199, %f198;
	setp.gt.f32 	%p10, %f199, 0f42FC0000;
	copysign.f32 	%f200, %f198, %f112;
	selp.f32 	%f201, %f200, %f198, %p10;
	fma.rn.f32 	%f202, %f201, 0fBF317218, %f196;
	fma.rn.f32 	%f203, %f201, 0f3102E308, %f202;
	mul.f32 	%f26, %f203, 0f3FB8AA3B;
	add.f32 	%f204, %f201, 0f4B40007F;
	mov.b32 	%r17, %f204;
	shl.b32 	%r18, %r17, 23;
	mov.b32 	%f27, %r18;
	neg.f32 	%f205, %f196;
	fma.rn.f32 	%f28, %f195, %f24, %f205;
	sub.f32 	%f206, %f166, %f23;
	add.rn.f32 	%f29, %f206, %f169;
	mul.f32 	%f30, %f23, 0fC0000000;
	abs.f32 	%f207, %f71;
	setp.gt.f32 	%p11, %f207, 0f41680000;
	copysign.f32 	%f208, %f71, %f74;
	selp.f32 	%f31, %f208, %f71, %p11;
	mul.rn.f32 	%f209, %f31, %f76;
	neg.f32 	%f210, %f209;
	fma.rn.f32 	%f211, %f31, 0fBF3504F3, %f210;
	fma.rn.f32 	%f212, %f31, 0fB24FE77A, %f211;
	add.rn.f32 	%f32, %f209, %f212;
	abs.f32 	%f33, %f32;
	add.f32 	%f213, %f33, 0fC0800000;
	add.f32 	%f214, %f33, 0f40800000;
	rcp.approx.ftz.f32 	%f215, %f214;
	mul.rn.f32 	%f216, %f213, %f215;
	add.f32 	%f217, %f216, 0f3F800000;
	fma.rn.f32 	%f218, %f217, 0fC0800000, %f33;
	neg.f32 	%f219, %f216;
	fma.rn.f32 	%f220, %f219, %f33, %f218;
	fma.rn.f32 	%f221, %f215, %f220, %f216;
	fma.rn.f32 	%f222, %f221, 0f3A69A091, 0f3BE6E05B;
	fma.rn.f32 	%f223, %f222, %f221, 0fBC81FB4B;
	fma.rn.f32 	%f224, %f223, %f221, 0f3D15373B;
	fma.rn.f32 	%f225, %f224, %f221, 0fBD887C5A;
	fma.rn.f32 	%f226, %f225, %f221, 0f3DC021D5;
	fma.rn.f32 	%f227, %f226, %f221, 0fBDCED424;
	fma.rn.f32 	%f228, %f227, %f221, 0f3D8B74DE;
	fma.rn.f32 	%f229, %f228, %f221, 0f3C7BF170;
	fma.rn.f32 	%f230, %f229, %f221, 0fBE0EF8D4;
	fma.rn.f32 	%f231, %f230, %f221, 0f3F9DD2C9;
	fma.rn.f32 	%f232, %f33, 0f40000000, 0f3F800000;
	rcp.approx.ftz.f32 	%f233, %f232;
	mul.rn.f32 	%f234, %f231, %f233;
	mul.f32 	%f235, %f234, 0fC0000000;
	fma.rn.f32 	%f236, %f33, %f235, %f231;
	sub.f32 	%f237, %f236, %f234;
	fma.rn.f32 	%f34, %f237, %f233, %f234;
	neg.f32 	%f238, %f33;
	mul.f32 	%f239, %f33, %f238;
	mul.rn.f32 	%f240, %f239, %f108;
	cvt.rzi.f32.f32 	%f241, %f240;
	abs.f32 	%f242, %f241;
	setp.gt.f32 	%p12, %f242, 0f42FC0000;
	copysign.f32 	%f243, %f241, %f112;
	selp.f32 	%f244, %f243, %f241, %p12;
	fma.rn.f32 	%f245, %f244, 0fBF317218, %f239;
	fma.rn.f32 	%f246, %f244, 0f3102E308, %f245;
	mul.f32 	%f35, %f246, 0f3FB8AA3B;
	add.f32 	%f247, %f244, 0f4B40007F;
	mov.b32 	%r19, %f247;
	shl.b32 	%r20, %r19, 23;
	mov.b32 	%f36, %r20;
	neg.f32 	%f248, %f239;
	fma.rn.f32 	%f37, %f238, %f33, %f248;
	sub.f32 	%f249, %f209, %f32;
	add.rn.f32 	%f38, %f249, %f212;
	mul.f32 	%f39, %f32, 0fC0000000;
	mov.b32 	%r23, 0;
	ex2.approx.ftz.f32 	%f274, %f26;
	mul.f32 	%f275, %f274, %f27;
	fma.rn.f32 	%f276, %f275, %f28, %f275;
	mul.f32 	%f277, %f25, %f276;
	ex2.approx.ftz.f32 	%f286, %f35;
	mul.f32 	%f287, %f286, %f36;
	fma.rn.f32 	%f288, %f287, %f37, %f287;
	mul.f32 	%f289, %f34, %f288;
	ex2.approx.ftz.f32 	%f250, %f8;
	mul.f32 	%f251, %f250, %f9;
	fma.rn.f32 	%f252, %f251, %f10, %f251;
	mul.f32 	%f253, %f7, %f252;
	ex2.approx.ftz.f32 	%f263, %f17;
	mul.f32 	%f264, %f263, %f18;
	fma.rn.f32 	%f265, %f264, %f19, %f264;
	mul.f32 	%f266, %f16, %f265;
$L__BB0_2:
	setp.eq.s16 	%p13, %rs1, 1;
	@%p13 bra 	$L__BB0_4;
	setp.lt.f32 	%p14, %f13, 0fBF800000;
	setp.lt.f32 	%p15, %f14, 0f00000000;
	setp.gt.f32 	%p16, %f15, 0f4120E148;
	setp.lt.f32 	%p17, %f4, 0fBF800000;
	setp.lt.f32 	%p18, %f5, 0f00000000;
	setp.gt.f32 	%p19, %f6, 0f4120E148;
	selp.f32 	%f254, 0f00000000, %f253, %p19;
	mov.f32 	%f255, 0f40000000;
	sub.f32 	%f256, %f255, %f254;
	selp.f32 	%f257, %f256, %f254, %p18;
	mul.f32 	%f258, %f12, %f257;
	fma.rn.f32 	%f259, %f258, %f11, %f257;
	selp.f32 	%f260, %f259, %f257, %p17;
	mul.f32 	%f261, %f260, 0f3F000000;
	div.rn.f32 	%f262, %f261, %f3;
	selp.f32 	%f267, 0f00000000, %f266, %p16;
	sub.f32 	%f268, %f255, %f267;
	selp.f32 	%f269, %f268, %f267, %p15;
	mul.f32 	%f270, %f21, %f269;
	fma.rn.f32 	%f271, %f270, %f20, %f269;
	selp.f32 	%f272, %f271, %f269, %p14;
	mul.f32 	%f273, %f272, 0f3F000000;
	sub.f32 	%f313, %f262, %f273;
	bra.uni 	$L__BB0_5;
$L__BB0_4:
	setp.lt.f32 	%p20, %f31, 0fBF800000;
	setp.lt.f32 	%p21, %f32, 0f00000000;
	setp.gt.f32 	%p22, %f33, 0f4120E148;
	setp.lt.f32 	%p23, %f22, 0fBF800000;
	setp.lt.f32 	%p24, %f23, 0f00000000;
	setp.gt.f32 	%p25, %f24, 0f4120E148;
	selp.f32 	%f278, 0f00000000, %f277, %p25;
	mov.f32 	%f279, 0f40000000;
	sub.f32 	%f280, %f279, %f278;
	selp.f32 	%f281, %f280, %f278, %p24;
	mul.f32 	%f282, %f30, %f281;
	fma.rn.f32 	%f283, %f282, %f29, %f281;
	selp.f32 	%f284, %f283, %f281, %p23;
	mul.f32 	%f285, %f284, 0f3F000000;
	selp.f32 	%f290, 0f00000000, %f289, %p22;
	sub.f32 	%f291, %f279, %f290;
	selp.f32 	%f292, %f291, %f290, %p21;
	mul.f32 	%f293, %f39, %f292;
	fma.rn.f32 	%f294, %f293, %f38, %f292;
	selp.f32 	%f295, %f294, %f292, %p20;
	mul.f32 	%f296, %f295, 0f3F000000;
	div.rn.f32 	%f297, %f296, %f3;
	sub.f32 	%f313, %f285, %f297;
$L__BB0_5:
	add.s32 	%r23, %r23, 2;
	setp.ne.s32 	%p26, %r23, 80;
	@%p26 bra 	$L__BB0_2;
	ld.param.u64 	%rd30, [fairPx_param_8];
	neg.f32 	%f298, %f1;
	mul.f32 	%f299, %f298, %f2;
	fma.rn.f32 	%f300, %f299, 0f3BBB989D, 0f3F000000;
	cvt.sat.f32.f32 	%f301, %f300;
	mov.f32 	%f302, 0f4B400001;
	mov.f32 	%f303, 0f437C0000;
	fma.rm.f32 	%f304, %f301, %f303, %f302;
	add.f32 	%f305, %f304, 0fCB40007F;
	neg.f32 	%f306, %f305;
	fma.rn.f32 	%f307, %f299, 0f3FB8AA3B, %f306;
	fma.rn.f32 	%f308, %f299, 0f32A57060, %f307;
	mov.b32 	%r21, %f304;
	shl.b32 	%r22, %r21, 23;
	mov.b32 	%f309, %r22;
	ex2.approx.ftz.f32 	%f310, %f308;
	mul.f32 	%f311, %f310, %f309;
	mul.f32 	%f312, %f311, %f313;
	cvta.to.global.u64 	%rd23, %rd30;
	add.s64 	%rd25, %rd23, %rd17;
	st.global.f32 	[%rd25], %f312;
$L__BB0_7:
	ret;

}


// ===== COMPILED SASS (sm_100) =====

	.target	sm_100

	.elftype	@"ET_EXEC"


//--------------------- .note.nv.tkinfo           --------------------------
	.section	.note.nv.tkinfo,"",@"SHT_NOTE"
	.sectionflags	@"SHF_NOTE_NV_TKINFO"
	.tkinfo
        /*0018*/ 	.word	0x00000002
        /*0030*/ 	.string	""
        /*0030*/ 	.string	"ptxas"
        /*0030*/ 	.string	"Cuda compilation tools, release 13.0, V13.0.88"
        /*0030*/ 	.string	"Build cuda_13.0.r13.0/compiler.36424714_0"
        /*0030*/ 	.string	"-arch sm_100 -m 64 "



//--------------------- .note.nv.cuinfo           --------------------------
	.section	.note.nv.cuinfo,"",@"SHT_NOTE"
	.sectionflags	@"SHF_NOTE_NV_CUINFO"
        /*0018*/ 	.short	0x0002
        /*001a*/ 	.short	0x0064
        /*001c*/ 	.short	0x0082
	.zero		2


//--------------------- .nv.info                  --------------------------
	.section	.nv.info,"",@"SHT_CUDA_INFO"
	.align	4


	//----- nvinfo : EIATTR_REGCOUNT
	.align		4
        /*0000*/ 	.byte	0x04, 0x2f
        /*0002*/ 	.short	(.L_1 - .L_0)
	.align		4
.L_0:
        /*0004*/ 	.word	index@(fairPx)
        /*0008*/ 	.word	0x00000028


	//----- nvinfo : EIATTR_FRAME_SIZE
	.align		4
.L_1:
        /*000c*/ 	.byte	0x04, 0x11
        /*000e*/ 	.short	(.L_3 - .L_2)
	.align		4
.L_2:
        /*0010*/ 	.word	index@($__internal_2_$__cuda_sm3x_div_rn_noftz_f32_slowpath)
        /*0014*/ 	.word	0x00000000


	//----- nvinfo : EIATTR_FRAME_SIZE
	.align		4
.L_3:
        /*0018*/ 	.byte	0x04, 0x11
        /*001a*/ 	.short	(.L_5 - .L_4)
	.align		4
.L_4:
        /*001c*/ 	.word	index@($__internal_1_$__cuda_sm20_sqrt_rn_f32_slowpath)
        /*0020*/ 	.word	0x00000000


	//----- nvinfo : EIATTR_FRAME_SIZE
	.align		4
.L_5:
        /*0024*/ 	.byte	0x04, 0x11
        /*0026*/ 	.short	(.L_7 - .L_6)
	.align		4
.L_6:
        /*0028*/ 	.word	index@($__internal_0_$__cuda_sm20_div_rn_f64_full)
        /*002c*/ 	.word	0x00000000


	//----- nvinfo : EIATTR_FRAME_SIZE
	.align		4
.L_7:
        /*0030*/ 	.byte	0x04, 0x11
        /*0032*/ 	.short	(.L_9 - .L_8)
	.align		4
.L_8:
        /*0034*/ 	.word	index@(fairPx)
        /*0038*/ 	.word	0x00000000


	//----- nvinfo : EIATTR_MIN_STACK_SIZE
	.align		4
.L_9:
        /*003c*/ 	.byte	0x04, 0x12
        /*003e*/ 	.short	(.L_11 - .L_10)
	.align		4
.L_10:
        /*0040*/ 	.word	index@(fairPx)
        /*0044*/ 	.word	0x00000000
.L_11:


//--------------------- .nv.compat                --------------------------
	.section	.nv.compat,"",@"SHT_CUDA_COMPAT_INFO"
	.align	4
        /*0000*/ 	.byte	0x02, 0x09, 0x00, 0x00, 0x02, 0x02, 0x01, 0x00, 0x02, 0x05, 0x05, 0x00, 0x03, 0x07, 0x01, 0x01
        /*0010*/ 	.byte	0x02, 0x03, 0x00, 0x00, 0x02, 0x06, 0x01, 0x00, 0x04, 0x0b, 0x08, 0x00, 0x01, 0x00, 0x00, 0x00
        /*0020*/ 	.byte	0x00, 0x00, 0x00, 0x00


//--------------------- .nv.info.fairPx           --------------------------
	.section	.nv.info.fairPx,"",@"SHT_CUDA_INFO"
	.sectionflags	@""
	.align	4


	//----- nvinfo : EIATTR_CUDA_API_VERSION
	.align		4
        /*0000*/ 	.byte	0x04, 0x37
        /*0002*/ 	.short	(.L_13 - .L_12)
.L_12:
        /*0004*/ 	.word	0x00000082


	//----- nvinfo : EIATTR_KPARAM_INFO
	.align		4
.L_13:
        /*0008*/ 	.byte	0x04, 0x17
        /*000a*/ 	.short	(.L_15 - .L_14)
.L_14:
        /*000c*/ 	.word	0x00000000
        /*0010*/ 	.short	0x0008
        /*0012*/ 	.short	0x0040
        /*0014*/ 	.byte	0x00, 0xf5, 0x21, 0x00


	//----- nvinfo : EIATTR_KPARAM_INFO
	.align		4
.L_15:
        /*0018*/ 	.byte	0x04, 0x17
        /*001a*/ 	.short	(.L_17 - .L_16)
.L_16:
        /*001c*/ 	.word	0x00000000
        /*0020*/ 	.short	0x0007
        /*0022*/ 	.short	0x0038
        /*0024*/ 	.byte	0x00, 0xf0, 0x11, 0x00


	//----- nvinfo : EIATTR_KPARAM_INFO
	.align		4
.L_17:
        /*0028*/ 	.byte	0x04, 0x17
        /*002a*/ 	.short	(.L_19 - .L_18)
.L_18:
        /*002c*/ 	.word	0x00000000
        /*0030*/ 	.short	0x0006
        /*0032*/ 	.short	0x0030
        /*0034*/ 	.byte	0x00, 0xf5, 0x21, 0x00


	//----- nvinfo : EIATTR_KPARAM_INFO
	.align		4
.L_19:
        /*0038*/ 	.byte	0x04, 0x17
        /*003a*/ 	.short	(.L_21 - .L_20)
.L_20:
        /*003c*/ 	.word	0x00000000
        /*0040*/ 	.short	0x0005
        /*0042*/ 	.short	0x0028
        /*0044*/ 	.byte	0x00, 0xf5, 0x21, 0x00


	//----- nvinfo : EIATTR_KPARAM_INFO
	.align		4
.L_21:
        /*0048*/ 	.byte	0x04, 0x17
        /*004a*/ 	.short	(.L_23 - .L_22)
.L_22:
        /*004c*/ 	.word	0x00000000
        /*0050*/ 	.short	0x0004
        /*0052*/ 	.short	0x0020
        /*0054*/ 	.byte	0x00, 0xf5, 0x21, 0x00


	//----- nvinfo : EIATTR_KPARAM_INFO
	.align		4
.L_23:
        /*0058*/ 	.byte	0x04, 0x17
        /*005a*/ 	.short	(.L_25 - .L_24)
.L_24:
        /*005c*/ 	.word	0x00000000
        /*0060*/ 	.short	0x0003
        /*0062*/ 	.short	0x0018
        /*0064*/ 	.byte	0x00, 0xf5, 0x21, 0x00


	//----- nvinfo : EIATTR_KPARAM_INFO
	.align		4
.L_25:
        /*0068*/ 	.byte	0x04, 0x17
        /*006a*/ 	.short	(.L_27 - .L_26)
.L_26:
        /*006c*/ 	.word	0x00000000
        /*0070*/ 	.short	0x0002
        /*0072*/ 	.short	0x0010
        /*0074*/ 	.byte	0x00, 0xf5, 0x21, 0x00


	//----- nvinfo : EIATTR_KPARAM_INFO
	.align		4
.L_27:
        /*0078*/ 	.byte	0x04, 0x17
        /*007a*/ 	.short	(.L_29 - .L_28)
.L_28:
        /*007c*/ 	.word	0x00000000
        /*0080*/ 	.short	0x0001
        /*0082*/ 	.short	0x0008
        /*0084*/ 	.byte	0x00, 0xf0, 0x21, 0x00


	//----- nvinfo : EIATTR_KPARAM_INFO
	.align		4
.L_29:
        /*0088*/ 	.byte	0x04, 0x17
        /*008a*/ 	.short	(.L_31 - .L_30)
.L_30:
        /*008c*/ 	.word	0x00000000
        /*0090*/ 	.short	0x0000
        /*0092*/ 	.short	0x0000
        /*0094*/ 	.byte	0x00, 0xf0, 0x11, 0x00


	//----- nvinfo : EIATTR_SPARSE_MMA_MASK
	.align		4
.L_31:
        /*0098*/ 	.byte	0x03, 0x50
        /*009a*/ 	.short	0x0000


	//----- nvinfo : EIATTR_MAXREG_COUNT
	.align		4
        /*009c*/ 	.byte	0x03, 0x1b
        /*009e*/ 	.short	0x00ff


	//----- nvinfo : EIATTR_MERCURY_ISA_VERSION
	.align		4
        /*00a0*/ 	.byte	0x03, 0x5f
        /*00a2*/ 	.short	0x0101


	//----- nvinfo : EIATTR_VRC_CTA_INIT_COUNT
	.align		4
        /*00a4*/ 	.byte	0x02, 0x4a
	.zero		1
	.zero		1


	//----- nvinfo : EIATTR_EXIT_INSTR_OFFSETS
	.align		4
        /*00a8*/ 	.byte	0x04, 0x1c
        /*00aa*/ 	.short	(.L_33 - .L_32)


	//   ....[0]....
.L_32:
        /*00ac*/ 	.word	0x00000070


	//   ....[1]....
        /*00b0*/ 	.word	0x00001a40


	//----- nvinfo : EIATTR_CRS_STACK_SIZE
	.align		4
.L_33:
        /*00b4*/ 	.byte	0x04, 0x1e
        /*00b6*/ 	.short	(.L_35 - .L_34)
.L_34:
        /*00b8*/ 	.word	0x00000000


	//----- nvinfo : EIATTR_CBANK_PARAM_SIZE
	.align		4
.L_35:
        /*00bc*/ 	.byte	0x03, 0x19
        /*00be*/ 	.short	0x0048


	//----- nvinfo : EIATTR_PARAM_CBANK
	.align		4
        /*00c0*/ 	.byte	0x04, 0x0a
        /*00c2*/ 	.short	(.L_37 - .L_36)
	.align		4
.L_36:
        /*00c4*/ 	.word	index@(.nv.constant0.fairPx)
        /*00c8*/ 	.short	0x0380
        /*00ca*/ 	.short	0x0048


	//----- nvinfo : EIATTR_SW_WAR
	.align		4
.L_37:
        /*00cc*/ 	.byte	0x04, 0x36
        /*00ce*/ 	.short	(.L_39 - .L_38)
.L_38:
        /*00d0*/ 	.word	0x00000008
.L_39:


//--------------------- .nv.callgraph             --------------------------
	.section	.nv.callgraph,"",@"SHT_CUDA_CALLGRAPH"
	.align	4
	.sectionentsize	8
	.align		4
        /*0000*/ 	.word	0x00000000
	.align		4
        /*0004*/ 	.word	0xffffffff
	.align		4
        /*0008*/ 	.word	0x00000000
	.align		4
        /*000c*/ 	.word	0xfffffffe
	.align		4
        /*0010*/ 	.word	0x00000000
	.align		4
        /*0014*/ 	.word	0xfffffffd
	.align		4
        /*0018*/ 	.word	0x00000000
	.align		4
        /*001c*/ 	.word	0xfffffffc


//--------------------- .text.fairPx              --------------------------
	.section	.text.fairPx,"ax",@progbits
	.align	128
        .global         fairPx
        .type           fairPx,@function
        .size           fairPx,(.L_x_36 - fairPx)
        .other          fairPx,@"STO_CUDA_ENTRY STV_DEFAULT"
fairPx:
.text.fairPx:
[----:B------:R-:W-:Y:S01]  /*0000*/  LDC R1, c[0x0][0x37c] ;  /* 0x0000df00ff017b82 */ /* 0x000fe20000000800 */
[----:B------:R-:W0:Y:S07]  /*0010*/  S2R R3, SR_TID.X ;  /* 0x0000000000037919 */ /* 0x000e2e0000002100 */
[----:B------:R-:W0:Y:S01]  /*0020*/  S2UR UR4, SR_CTAID.X ;  /* 0x00000000000479c3 */ /* 0x000e220000002500 */
[----:B------:R-:W1:Y:S07]  /*0030*/  LDCU UR5, c[0x0][0x380] ;  /* 0x00007000ff0577ac */ /* 0x000e6e0008000800 */
[----:B------:R-:W0:Y:S02]  /*0040*/  LDC R6, c[0x0][0x360] ;  /* 0x0000d800ff067b82 */ /* 0x000e240000000800 */
[----:B0-----:R-:W-:-:S05]  /*0050*/  IMAD R6, R6, UR4, R3 ;  /* 0x0000000406067c24 */ /* 0x001fca000f8e0203 */
[----:B-1----:R-:W-:-:S13]  /*0060*/  ISETP.GE.U32.AND P0, PT, R6, UR5, PT ;  /* 0x0000000506007c0c */ /* 0x002fda000bf06070 */
[----:B------:R-:W-:Y:S05]  /*0070*/  @P0 EXIT ;  /* 0x000000000000094d */ /* 0x000fea0003800000 */
[----:B------:R-:W0:Y:S01]  /*0080*/  LDC.64 R2, c[0x0][0x390] ;  /* 0x0000e400ff027b82 */ /* 0x000e220000000a00 */
[----:B------:R-:W1:Y:S01]  /*0090*/  LDCU.64 UR6, c[0x0][0x358] ;  /* 0x00006b00ff0677ac */ /* 0x000e620008000a00 */
[----:B------:R-:W2:Y:S06]  /*00a0*/  LDCU.64 UR4, c[0x0][0x3b0] ;  /* 0x00007600ff0477ac */ /* 0x000eac0008000a00 */
[----:B------:R-:W3:Y:S08]  /*00b0*/  LDC.64 R10, c[0x0][0x3a8] ;  /* 0x0000ea00ff0a7b82 */ /* 0x000ef00000000a00 */
[----:B------:R-:W4:Y:S01]  /*00c0*/  LDC.64 R8, c[0x0][0x398] ;  /* 0x0000e600ff087b82 */ /* 0x000f220000000a00 */
[----:B0-----:R-:W-:-:S07]  /*00d0*/  IMAD.WIDE R2, R6, 0x8, R2 ;  /* 0x0000000806027825 */ /* 0x001fce00078e0202 */
[----:B------:R-:W0:Y:S01]  /*00e0*/  LDC.64 R12, c[0x0][0x3a0] ;  /* 0x0000e800ff0c7b82 */ /* 0x000e220000000a00 */
[----:B-1----:R-:W4:Y:S01]  /*00f0*/  LDG.E.64 R2, desc[UR6][R2.64] ;  /* 0x0000000602027981 */ /* 0x002f22000c1e1b00 */
[----:B------:R-:W1:Y:S01]  /*0100*/  MUFU.RCP64H R15, 3.15359887360000000000e+10 ;  /* 0x421d5ec4000f7908 */ /* 0x000e620000001800 */
[----:B---3--:R-:W-:-:S04]  /*0110*/  IMAD.WIDE R10, R6, 0x4, R10 ;  /* 0x00000004060a7825 */ /* 0x008fc800078e020a */
[----:B------:R-:W-:Y:S01]  /*0120*/  HFMA2 R20, -RZ, RZ, -0.125, 0 ;  /* 0xb0000000ff147431 */ /* 0x000fe200000001ff */
[C---:B--2---:R-:W-:Y:S01]  /*0130*/  IADD3 R18, P0, PT, R6.reuse, UR4, RZ ;  /* 0x0000000406127c10 */ /* 0x044fe2000ff1e0ff */
[----:B------:R-:W5:Y:S01]  /*0140*/  LDG.E R10, desc[UR6][R10.64] ;  /* 0x000000060a0a7981 */ /* 0x000f62000c1e1900 */
[----:B------:R-:W-:Y:S02]  /*0150*/  HFMA2 R14, -RZ, RZ, 0, 5.9604644775390625e-08 ;  /* 0x00000001ff0e7431 */ /* 0x000fe400000001ff */
[C---:B----4-:R-:W-:Y:S01]  /*0160*/  IMAD.WIDE R8, R6.reuse, 0x4, R8 ;  /* 0x0000000406087825 */ /* 0x050fe200078e0208 */
[----:B------:R-:W-:Y:S02]  /*0170*/  MOV R21, 0x421d5ec4 ;  /* 0x421d5ec400157802 */ /* 0x000fe40000000f00 */
[C---:B------:R-:W-:Y:S01]  /*0180*/  LEA.HI.X.SX32 R19, R6.reuse, UR5, 0x1, P0 ;  /* 0x0000000506137c11 */ /* 0x040fe200080f0eff */
[----:B------:R-:W2:Y:S02]  /*0190*/  LDCU.64 UR4, c[0x0][0x388] ;  /* 0x00007100ff0477ac */ /* 0x000ea40008000a00 */
[----:B------:R-:W5:Y:S01]  /*01a0*/  LDG.E R8, desc[UR6][R8.64] ;  /* 0x0000000608087981 */ /* 0x000f62000c1e1900 */
[----:B-1----:R-:W-:Y:S01]  /*01b0*/  DFMA R16, R14, -R20, 1 ;  /* 0x3ff000000e10742b */ /* 0x002fe20000000814 */
[----:B0-----:R-:W-:-:S02]  /*01c0*/  IMAD.WIDE R12, R6, 0x4, R12 ;  /* 0x00000004060c7825 */ /* 0x001fc400078e020c */
[----:B------:R2:W5:Y:S04]  /*01d0*/  LDG.E.U8 R5, desc[UR6][R18.64] ;  /* 0x0000000612057981 */ /* 0x000568000c1e1100 */
[----:B------:R0:W5:Y:S01]  /*01e0*/  LDG.E R4, desc[UR6][R12.64] ;  /* 0x000000060c047981 */ /* 0x000162000c1e1900 */
[----:B------:R-:W-:-:S08]  /*01f0*/  DFMA R16, R16, R16, R16 ;  /* 0x000000101010722b */ /* 0x000fd00000000010 */
[----:B------:R-:W-:Y:S01]  /*0200*/  DFMA R16, R14, R16, R14 ;  /* 0x000000100e10722b */ /* 0x000fe2000000000e */
[----:B------:R-:W-:Y:S01]  /*0210*/  BSSY.RECONVERGENT B0, `(.L_x_0) ;  /* 0x0000011000007945 */ /* 0x000fe20003800200 */
[----:B--2---:R-:W-:-:S04]  /*0220*/  IADD3 R18, P0, PT, R2, -UR4, RZ ;  /* 0x8000000402127c10 */ /* 0x004fc8000ff1e0ff */
[----:B------:R-:W-:Y:S02]  /*0230*/  IADD3.X R19, PT, PT, R3, ~UR5, RZ, P0, !PT ;  /* 0x8000000503137c10 */ /* 0x000fe400087fe4ff */
[C---:B------:R-:W-:Y:S02]  /*0240*/  DFMA R2, R16.reuse, -R20, 1 ;  /* 0x3ff000001002742b */ /* 0x040fe40000000814 */
[----:B0-----:R-:W0:Y:S06]  /*0250*/  I2F.F64.U64 R12, R18 ;  /* 0x00000012000c7312 */ /* 0x001e2c0000301800 */
[----:B------:R-:W-:-:S08]  /*0260*/  DFMA R2, R16, R2, R16 ;  /* 0x000000021002722b */ /* 0x000fd00000000010 */
[----:B0-----:R-:W-:-:S08]  /*0270*/  DMUL R14, R12, R2 ;  /* 0x000000020c0e7228 */ /* 0x001fd00000000000 */
[----:B------:R-:W-:-:S08]  /*0280*/  DFMA R16, R14, -R20, R12 ;  /* 0x800000140e10722b */ /* 0x000fd0000000000c */
[----:B------:R-:W-:Y:S01]  /*0290*/  DFMA R2, R2, R16, R14 ;  /* 0x000000100202722b */ /* 0x000fe2000000000e */
[----:B------:R-:W-:-:S09]  /*02a0*/  FSETP.GEU.AND P1, PT, |R13|, 6.5827683646048100446e-37, PT ;  /* 0x036000000d00780b */ /* 0x000fd20003f2e200 */
[----:B------:R-:W-:-:S05]  /*02b0*/  FFMA R0, RZ, 39.3425445556640625, R3 ;  /* 0x421d5ec4ff007823 */ /* 0x000fca0000000003 */
[----:B------:R-:W-:-:S13]  /*02c0*/  FSETP.GT.AND P0, PT, |R0|, 1.469367938527859385e-39, PT ;  /* 0x001000000000780b */ /* 0x000fda0003f04200 */
[----:B------:R-:W-:Y:S05]  /*02d0*/  @P0 BRA P1, `(.L_x_1) ;  /* 0x0000000000100947 */ /* 0x000fea0000800000 */
[----:B------:R-:W-:-:S07]  /*02e0*/  MOV R0, 0x300 ;  /* 0x0000030000007802 */ /* 0x000fce0000000f00 */
[----:B-----5:R-:W-:Y:S05]  /*02f0*/  CALL.REL.NOINC `($__internal_0_$__cuda_sm20_div_rn_f64_full) ;  /* 0x0000001400d47944 */ /* 0x020fea0003c00000 */
[----:B------:R-:W-:Y:S02]  /*0300*/  MOV R2, R18 ;  /* 0x0000001200027202 */ /* 0x000fe40000000f00 */
[----:B------:R-:W-:-:S07]  /*0310*/  MOV R3, R19 ;  /* 0x0000001300037202 */ /* 0x000fce0000000f00 */
.L_x_1:
[----:B------:R-:W-:Y:S05]  /*0320*/  BSYNC.RECONVERGENT B0 ;  /* 0x0000000000007941 */ /* 0x000fea0003800200 */
.L_x_0:
[----:B------:R-:W0:Y:S01]  /*0330*/  LDCU UR4, c[0x0][0x3b8] ;  /* 0x00007700ff0477ac */ /* 0x000e220008000800 */
[----:B-----5:R-:W1:Y:S01]  /*0340*/  MUFU.RCP R7, R10 ;  /* 0x0000000a00077308 */ /* 0x020e620000001000 */
[----:B------:R-:W-:Y:S07]  /*0350*/  BSSY.RECONVERGENT B0, `(.L_x_2) ;  /* 0x0000010000007945 */ /* 0x000fee0003800200 */
[----:B------:R2:W3:Y:S01]  /*0360*/  F2F.F32.F64 R9, R2 ;  /* 0x0000000200097310 */ /* 0x0004e20000301000 */
[----:B0-----:R-:W-:Y:S01]  /*0370*/  MOV R11, UR4 ;  /* 0x00000004000b7c02 */ /* 0x001fe20008000f00 */
[----:B-1----:R-:W-:-:S06]  /*0380*/  FFMA R0, -R10, R7, 1 ;  /* 0x3f8000000a007423 */ /* 0x002fcc0000000107 */
[----:B------:R-:W0:Y:S01]  /*0390*/  FCHK P0, R11, R10 ;  /* 0x0000000a0b007302 */ /* 0x000e220000000000 */
[----:B------:R-:W-:-:S04]  /*03a0*/  FFMA R0, R7, R0, R7 ;  /* 0x0000000007007223 */ /* 0x000fc80000000007 */
[----:B------:R-:W-:-:S04]  /*03b0*/  FFMA R7, R0, UR4, RZ ;  /* 0x0000000400077c23 */ /* 0x000fc800080000ff */
[----:B------:R-:W-:-:S04]  /*03c0*/  FFMA R12, -R10, R7, UR4 ;  /* 0x000000040a0c7e23 */ /* 0x000fc80008000107 */
[----:B------:R-:W-:Y:S01]  /*03d0*/  FFMA R7, R0, R12, R7 ;  /* 0x0000000c00077223 */ /* 0x000fe20000000007 */
[----:B0-23--:R-:W-:Y:S06]  /*03e0*/  @!P0 BRA `(.L_x_3) ;  /* 0x0000000000188947 */ /* 0x00dfec0003800000 */
[----:B------:R-:W0:Y:S01]  /*03f0*/  LDCU UR4, c[0x0][0x3b8] ;  /* 0x00007700ff0477ac */ /* 0x000e220008000800 */
[----:B------:R-:W-:Y:S02]  /*0400*/  MOV R3, R10 ;  /* 0x0000000a00037202 */ /* 0x000fe40000000f00 */
[----:B------:R-:W-:Y:S02]  /*0410*/  MOV R29, 0x440 ;  /* 0x00000440001d7802 */ /* 0x000fe40000000f00 */
[----:B0-----:R-:W-:-:S07]  /*0420*/  MOV R0, UR4 ;  /* 0x0000000400007c02 */ /* 0x001fce0008000f00 */
[----:B------:R-:W-:Y:S05]  /*0430*/  CALL.REL.NOINC `($__internal_2_$__cuda_sm3x_div_rn_noftz_f32_slowpath) ;  /* 0x0000001c00207944 */ /* 0x000fea0003c00000 */
[----:B------:R-:W-:-:S07]  /*0440*/  MOV R7, R0 ;  /* 0x0000000000077202 */ /* 0x000fce0000000f00 */
.L_x_3:
[----:B------:R-:W-:Y:S05]  /*0450*/  BSYNC.RECONVERGENT B0 ;  /* 0x0000000000007941 */ /* 0x000fea0003800200 */
.L_x_2:
[----:B------:R-:W-:Y:S01]  /*0460*/  IADD3 R0, PT, PT, R9, -0xd000000, RZ ;  /* 0xf300000009007810 */ /* 0x000fe20007ffe0ff */
[----:B------:R0:W1:Y:S01]  /*0470*/  MUFU.RSQ R2, R9 ;  /* 0x0000000900027308 */ /* 0x0000620000001400 */
[----:B------:R-:W-:Y:S02]  /*0480*/  BSSY.RECONVERGENT B0, `(.L_x_4) ;  /* 0x000000a000007945 */ /* 0x000fe40003800200 */
[----:B------:R-:W-:-:S13]  /*0490*/  ISETP.GT.U32.AND P0, PT, R0, 0x727fffff, PT ;  /* 0x727fffff0000780c */ /* 0x000fda0003f04070 */
[----:B0-----:R-:W-:Y:S05]  /*04a0*/  @!P0 BRA `(.L_x_5) ;  /* 0x00000000000c8947 */ /* 0x001fea0003800000 */
[----:B------:R-:W-:-:S07]  /*04b0*/  MOV R13, 0x4d0 ;  /* 0x000004d0000d7802 */ /* 0x000fce0000000f00 */
[----:B-1----:R-:W-:Y:S05]  /*04c0*/  CALL.REL.NOINC `($__internal_1_$__cuda_sm20_sqrt_rn_f32_slowpath) ;  /* 0x00000018009c7944 */ /* 0x002fea0003c00000 */
[----:B------:R-:W-:Y:S05]  /*04d0*/  BRA `(.L_x_6) ;  /* 0x0000000000107947 */ /* 0x000fea0003800000 */
.L_x_5:
[----:B-1----:R-:W-:Y:S01]  /*04e0*/  FMUL.FTZ R0, R9, R2 ;  /* 0x0000000209007220 */ /* 0x002fe20000410000 */
[----:B------:R-:W-:-:S03]  /*04f0*/  FMUL.FTZ R2, R2, 0.5 ;  /* 0x3f00000002027820 */ /* 0x000fc60000410000 */
[----:B------:R-:W-:-:S04]  /*0500*/  FFMA R11, -R0, R0, R9 ;  /* 0x00000000000b7223 */ /* 0x000fc80000000109 */
[----:B------:R-:W-:-:S07]  /*0510*/  FFMA R11, R11, R2, R0 ;  /* 0x000000020b0b7223 */ /* 0x000fce0000000000 */
.L_x_6:
[----:B------:R-:W-:Y:S05]  /*0520*/  BSYNC.RECONVERGENT B0 ;  /* 0x0000000000007941 */ /* 0x000fea0003800200 */
.L_x_4:
[C---:B------:R-:W-:Y:S01]  /*0530*/  FMUL R0, R7.reuse, 8388608 ;  /* 0x4b00000007007820 */ /* 0x040fe20000400000 */
[----:B------:R-:W-:Y:S01]  /*0540*/  FSETP.GEU.AND P0, PT, R7, 1.175494350822287508e-38, PT ;  /* 0x008000000700780b */ /* 0x000fe20003f0e000 */
[----:B------:R-:W-:Y:S02]  /*0550*/  HFMA2 R13, -RZ, RZ, 1.5048828125, 33.21875 ;  /* 0x3e055027ff0d7431 */ /* 0x000fe400000001ff */
[----:B------:R-:W-:Y:S01]  /*0560*/  FMUL R11, R8, R11 ;  /* 0x0000000b080b7220 */ /* 0x000fe20000400000 */
[----:B------:R-:W-:Y:S01]  /*0570*/  BSSY.RECONVERGENT B0, `(.L_x_7) ;  /* 0x0000025000007945 */ /* 0x000fe20003800200 */
[----:B------:R-:W-:Y:S02]  /*0580*/  FSEL R0, R0, R7, !P0 ;  /* 0x0000000700007208 */ /* 0x000fe40004000000 */
[----:B------:R-:W0:Y:S02]  /*0590*/  MUFU.RCP R8, R11 ;  /* 0x0000000b00087308 */ /* 0x000e240000001000 */
[----:B------:R-:W-:-:S04]  /*05a0*/  IADD3 R2, PT, PT, R0, -0x3f2aaaab, RZ ;  /* 0xc0d5555500027810 */ /* 0x000fc80007ffe0ff */
[----:B------:R-:W-:-:S04]  /*05b0*/  LOP3.LUT R3, R2, 0xff800000, RZ, 0xc0, !PT ;  /* 0xff80000002037812 */ /* 0x000fc800078ec0ff */
[-C--:B------:R-:W-:Y:S02]  /*05c0*/  IADD3 R2, PT, PT, R0, -R3.reuse, RZ ;  /* 0x8000000300027210 */ /* 0x080fe40007ffe0ff */
[----:B------:R-:W-:-:S03]  /*05d0*/  I2FP.F32.S32 R3, R3 ;  /* 0x0000000300037245 */ /* 0x000fc60000201400 */
[----:B------:R-:W-:Y:S01]  /*05e0*/  FADD R10, R2, -1 ;  /* 0xbf800000020a7421 */ /* 0x000fe20000000000 */
[----:B------:R-:W-:Y:S02]  /*05f0*/  FSEL R2, RZ, -23, P0 ;  /* 0xc1b80000ff027808 */ /* 0x000fe40000000000 */
[----:B------:R-:W-:Y:S01]  /*0600*/  ISETP.GT.U32.AND P0, PT, R0, 0x7f7fffff, PT ;  /* 0x7f7fffff0000780c */ /* 0x000fe20003f04070 */
[C---:B------:R-:W-:Y:S02]  /*0610*/  FFMA R13, R10.reuse, -R13, 0.14084610342979431152 ;  /* 0x3e1039f60a0d7423 */ /* 0x040fe4000000080d */
[----:B------:R-:W-:Y:S01]  /*0620*/  FFMA R2, R3, 1.1920928955078125e-07, R2 ;  /* 0x3400000003027823 */ /* 0x000fe20000000002 */
[----:B------:R-:W-:Y:S01]  /*0630*/  MOV R3, 0x7f800000 ;  /* 0x7f80000000037802 */ /* 0x000fe20000000f00 */
[----:B------:R-:W-:-:S04]  /*0640*/  FFMA R13, R10, R13, -0.12148627638816833496 ;  /* 0xbdf8cdcc0a0d7423 */ /* 0x000fc8000000000d */
[----:B------:R-:W-:-:S04]  /*0650*/  FFMA R13, R10, R13, 0.13980610668659210205 ;  /* 0x3e0f29550a0d7423 */ /* 0x000fc8000000000d */
[----:B------:R-:W-:-:S04]  /*0660*/  FFMA R13, R10, R13, -0.16684235632419586182 ;  /* 0xbe2ad8b90a0d7423 */ /* 0x000fc8000000000d */
[----:B------:R-:W-:-:S04]  /*0670*/  FFMA R13, R10, R13, 0.20012299716472625732 ;  /* 0x3e4ced0b0a0d7423 */ /* 0x000fc8000000000d */
[----:B------:R-:W-:-:S04]  /*0680*/  FFMA R13, R10, R13, -0.24999669194221496582 ;  /* 0xbe7fff220a0d7423 */ /* 0x000fc8000000000d */
[----:B------:R-:W-:-:S04]  /*0690*/  FFMA R13, R10, R13, 0.33333182334899902344 ;  /* 0x3eaaaa780a0d7423 */ /* 0x000fc8000000000d */
[----:B------:R-:W-:-:S04]  /*06a0*/  FFMA R13, R10, R13, -0.5 ;  /* 0xbf0000000a0d7423 */ /* 0x000fc8000000000d */
[----:B------:R-:W-:-:S04]  /*06b0*/  FMUL R13, R10, R13 ;  /* 0x0000000d0a0d7220 */ /* 0x000fc80000400000 */
[----:B------:R-:W-:-:S04]  /*06c0*/  FFMA R13, R10, R13, R10 ;  /* 0x0000000d0a0d7223 */ /* 0x000fc8000000000a */
[----:B------:R-:W-:Y:S01]  /*06d0*/  FFMA R2, R2, 0.69314718246459960938, R13 ;  /* 0x3f31721802027823 */ /* 0x000fe2000000000d */
[C---:B------:R-:W-:Y:S01]  /*06e0*/  @P0 FFMA R2, R0.reuse, R3, +INF ;  /* 0x7f80000000020423 */ /* 0x040fe20000000003 */
[----:B------:R-:W-:Y:S01]  /*06f0*/  FSETP.NEU.AND P0, PT, R0, RZ, PT ;  /* 0x000000ff0000720b */ /* 0x000fe20003f0d000 */
[----:B0-----:R-:W-:-:S03]  /*0700*/  FFMA R3, -R11, R8, 1 ;  /* 0x3f8000000b037423 */ /* 0x001fc60000000108 */
[----:B------:R-:W-:Y:S01]  /*0710*/  FSEL R0, R2, -INF , P0 ;  /* 0xff80000002007808 */ /* 0x000fe20000000000 */
[----:B------:R-:W-:-:S04]  /*0720*/  FFMA R3, R8, R3, R8 ;  /* 0x0000000308037223 */ /* 0x000fc80000000008 */
[----:B------:R-:W-:-:S03]  /*0730*/  FFMA R2, R0, R3, RZ ;  /* 0x0000000300027223 */ /* 0x000fc600000000ff */
[----:B------:R-:W0:Y:S01]  /*0740*/  FCHK P0, R0, R11 ;  /* 0x0000000b00007302 */ /* 0x000e220000000000 */
[----:B------:R-:W-:-:S04]  /*0750*/  FFMA R8, -R11, R2, R0 ;  /* 0x000000020b087223 */ /* 0x000fc80000000100 */
[----:B------:R-:W-:Y:S01]  /*0760*/  FFMA R2, R3, R8, R2 ;  /* 0x0000000803027223 */ /* 0x000fe20000000002 */
[----:B0-----:R-:W-:Y:S06]  /*0770*/  @!P0 BRA `(.L_x_8) ;  /* 0x0000000000108947 */ /* 0x001fec0003800000 */
[----:B------:R-:W-:Y:S02]  /*0780*/  MOV R3, R11 ;  /* 0x0000000b00037202 */ /* 0x000fe40000000f00 */
[----:B------:R-:W-:-:S07]  /*0790*/  MOV R29, 0x7b0 ;  /* 0x000007b0001d7802 */ /* 0x000fce0000000f00 */
[----:B------:R-:W-:Y:S05]  /*07a0*/  CALL.REL.NOINC `($__internal_2_$__cuda_sm3x_div_rn_noftz_f32_slowpath) ;  /* 0x0000001800447944 */ /* 0x000fea0003c00000 */
[----:B------:R-:W-:-:S07]  /*07b0*/  MOV R2, R0 ;  /* 0x0000000000027202 */ /* 0x000fce0000000f00 */
.L_x_8:
[----:B------:R-:W-:Y:S05]  /*07c0*/  BSYNC.RECONVERGENT B0 ;  /* 0x0000000000007941 */ /* 0x000fea0003800200 */
.L_x_7:
[----:B------:R-:W-:Y:S02]  /*07d0*/  HFMA2 R15, -RZ, RZ, 2.703125, 0 ;  /* 0x41680000ff0f7431 */ /* 0x000fe400000001ff */
[----:B------:R-:W-:Y:S01]  /*07e0*/  FFMA R2, R11, 0.5, R2 ;  /* 0x3f0000000b027823 */ /* 0x000fe20000000002 */
[----:B------:R-:W-:-:S03]  /*07f0*/  UMOV UR4, URZ ;  /* 0x000000ff00047c82 */ /* 0x000fc60008000000 */
[C---:B------:R-:W-:Y:S01]  /*0800*/  FADD R0, -R2.reuse, -RZ ;  /* 0x800000ff02007221 */ /* 0x040fe20000000100 */
[----:B------:R-:W-:Y:S01]  /*0810*/  FSETP.GT.AND P0, PT, |R2|, 14.5, PT ;  /* 0x416800000200780b */ /* 0x000fe20003f04200 */
[--C-:B------:R-:W-:Y:S01]  /*0820*/  FADD R11, -R11, R2.reuse ;  /* 0x000000020b0b7221 */ /* 0x100fe20000000100 */
[----:B------:R-:W-:-:S03]  /*0830*/  LOP3.LUT R3, R15, 0x80000000, R2, 0xb8, !PT ;  /* 0x800000000f037812 */ /* 0x000fc600078eb802 */
[----:B------:R-:W-:Y:S01]  /*0840*/  FADD R16, -R11, -RZ ;  /* 0x800000ff0b107221 */ /* 0x000fe20000000100 */
[----:B------:R-:W-:Y:S02]  /*0850*/  LOP3.LUT R19, R15, 0x80000000, R0, 0xb8, !PT ;  /* 0x800000000f137812 */ /* 0x000fe400078eb800 */
[-C--:B------:R-:W-:Y:S02]  /*0860*/  FSEL R20, R3, R2.reuse, P0 ;  /* 0x0000000203147208 */ /* 0x080fe40000000000 */
[----:B------:R-:W-:Y:S02]  /*0870*/  FSEL R19, R19, -R2, P0 ;  /* 0x8000000213137208 */ /* 0x000fe40000000000 */
[----:B------:R-:W-:Y:S01]  /*0880*/  FSETP.GT.AND P0, PT, |R11|, 14.5, PT ;  /* 0x416800000b00780b */ /* 0x000fe20003f04200 */
[C---:B------:R-:W-:Y:S01]  /*0890*/  FMUL R13, R20.reuse, -0.70710676908493041992 ;  /* 0xbf3504f3140d7820 */ /* 0x040fe20000400000 */
[----:B------:R-:W-:Y:S01]  /*08a0*/  LOP3.LUT R18, R15, 0x80000000, R11, 0xb8, !PT ;  /* 0x800000000f127812 */ /* 0x000fe200078eb80b */
[----:B------:R-:W-:Y:S01]  /*08b0*/  FMUL R0, R19, -0.70710676908493041992 ;  /* 0xbf3504f313007820 */ /* 0x000fe20000400000 */
[----:B------:R-:W-:Y:S01]  /*08c0*/  LOP3.LUT R16, R15, 0x80000000, R16, 0xb8, !PT ;  /* 0x800000000f107812 */ /* 0x000fe200078eb810 */
[----:B------:R-:W-:Y:S01]  /*08d0*/  FFMA R3, R20, -0.70710676908493041992, -R13 ;  /* 0xbf3504f314037823 */ /* 0x000fe2000000080d */
[-C--:B------:R-:W-:Y:S01]  /*08e0*/  FSEL R18, R18, R11.reuse, P0 ;  /* 0x0000000b12127208 */ /* 0x080fe20000000000 */
[----:B------:R-:W-:Y:S01]  /*08f0*/  FFMA R2, R19, -0.70710676908493041992, -R0 ;  /* 0xbf3504f313027823 */ /* 0x000fe20000000800 */
[----:B------:R-:W-:Y:S01]  /*0900*/  FSEL R16, R16, -R11, P0 ;  /* 0x8000000b10107208 */ /* 0x000fe20000000000 */
[----:B------:R-:W-:-:S02]  /*0910*/  FFMA R8, R20, -1.2101617485882343317e-08, R3 ;  /* 0xb24fe77a14087823 */ /* 0x000fc40000000003 */
[----:B------:R-:W-:Y:S01]  /*0920*/  FFMA R25, R19, -1.2101617485882343317e-08, R2 ;  /* 0xb24fe77a13197823 */ /* 0x000fe20000000002 */
[----:B------:R-:W-:Y:S01]  /*0930*/  FMUL R27, R18, -0.70710676908493041992 ;  /* 0xbf3504f3121b7820 */ /* 0x000fe20000400000 */
[----:B------:R-:W-:Y:S01]  /*0940*/  FADD R17, R13, R8 ;  /* 0x000000080d117221 */ /* 0x000fe20000000000 */
[----:B------:R-:W-:Y:S01]  /*0950*/  FMUL R23, R16, -0.70710676908493041992 ;  /* 0xbf3504f310177820 */ /* 0x000fe20000400000 */
[----:B------:R-:W-:Y:S01]  /*0960*/  FADD R15, R0, R25 ;  /* 0x00000019000f7221 */ /* 0x000fe20000000000 */
[C---:B------:R-:W-:Y:S01]  /*0970*/  FFMA R11, R18.reuse, -0.70710676908493041992, -R27 ;  /* 0xbf3504f3120b7823 */ /* 0x040fe2000000081b */
[----:B------:R-:W-:Y:S01]  /*0980*/  FADD R3, |R17|, 4 ;  /* 0x4080000011037421 */ /* 0x000fe20000000200 */
[----:B------:R-:W-:Y:S01]  /*0990*/  FADD R13, R13, -R17 ;  /* 0x800000110d0d7221 */ /* 0x000fe20000000000 */
[----:B------:R-:W-:Y:S01]  /*09a0*/  FADD R21, |R15|, 4 ;  /* 0x408000000f157421 */ /* 0x000fe20000000200 */
[----:B------:R-:W-:Y:S01]  /*09b0*/  FFMA R10, R18, -1.2101617485882343317e-08, R11 ;  /* 0xb24fe77a120a7823 */ /* 0x000fe2000000000b */
[----:B------:R-:W-:Y:S01]  /*09c0*/  FFMA R11, R16, -0.70710676908493041992, -R23 ;  /* 0xbf3504f3100b7823 */ /* 0x000fe20000000817 */
[----:B------:R-:W-:Y:S01]  /*09d0*/  FADD R13, R8, R13 ;  /* 0x0000000d080d7221 */ /* 0x000fe20000000000 */
[----:B------:R-:W0:Y:S01]  /*09e0*/  MUFU.RCP R3, R3 ;  /* 0x0000000300037308 */ /* 0x000e220000001000 */
[----:B------:R-:W-:Y:S01]  /*09f0*/  FADD R12, R0, -R15 ;  /* 0x8000000f000c7221 */ /* 0x000fe20000000000 */
[----:B------:R-:W-:Y:S01]  /*0a00*/  FFMA R8, R16, -1.2101617485882343317e-08, R11 ;  /* 0xb24fe77a10087823 */ /* 0x000fe2000000000b */
[----:B------:R-:W-:Y:S01]  /*0a10*/  FADD R0, |R17|, -4 ;  /* 0xc080000011007421 */ /* 0x000fe20000000200 */
[----:B------:R-:W-:Y:S01]  /*0a20*/  FADD R14, R27, R10 ;  /* 0x0000000a1b0e7221 */ /* 0x000fe20000000000 */
[----:B------:R-:W-:Y:S01]  /*0a30*/  FADD R2, |R15|, -4 ;  /* 0xc08000000f027421 */ /* 0x000fe20000000200 */
[----:B------:R-:W-:Y:S01]  /*0a40*/  FADD R11, R23, R8 ;  /* 0x00000008170b7221 */ /* 0x000fe20000000000 */
[----:B------:R-:W-:Y:S01]  /*0a50*/  FADD R12, R25, R12 ;  /* 0x0000000c190c7221 */ /* 0x000fe20000000000 */
[----:B------:R-:W1:Y:S01]  /*0a60*/  MUFU.RCP R21, R21 ;  /* 0x0000001500157308 */ /* 0x000e620000001000 */
[----:B------:R-:W-:Y:S01]  /*0a70*/  FADD R25, |R14|, 4 ;  /* 0x408000000e197421 */ /* 0x000fe20000000200 */
[----:B------:R-:W-:Y:S01]  /*0a80*/  FADD R22, |R11|, 4 ;  /* 0x408000000b167421 */ /* 0x000fe20000000200 */
[----:B------:R-:W-:Y:S01]  /*0a90*/  FMUL R28, R15, -R15 ;  /* 0x8000000f0f1c7220 */ /* 0x000fe20000400000 */
[----:B------:R-:W-:Y:S01]  /*0aa0*/  FADD R23, R23, -R11 ;  /* 0x8000000b17177221 */ /* 0x000fe20000000000 */
[----:B------:R-:W-:Y:S01]  /*0ab0*/  FADD R29, |R11|, -4 ;  /* 0xc08000000b1d7421 */ /* 0x000fe20000000200 */
[----:B------:R-:W-:Y:S01]  /*0ac0*/  FADD R27, R27, -R14 ;  /* 0x8000000e1b1b7221 */ /* 0x000fe20000000000 */
[----:B------:R-:W-:Y:S01]  /*0ad0*/  FMUL R30, R28, 1.4426950216293334961 ;  /* 0x3fb8aa3b1c1e7820 */ /* 0x000fe20000400000 */
[----:B------:R-:W2:Y:S01]  /*0ae0*/  MUFU.RCP R22, R22 ;  /* 0x0000001600167308 */ /* 0x000ea20000001000 */
[----:B0-----:R-:W-:Y:S01]  /*0af0*/  FMUL R0, R0, R3 ;  /* 0x0000000300007220 */ /* 0x001fe20000400000 */
[----:B------:R-:W-:Y:S01]  /*0b00*/  FADD R8, R8, R23 ;  /* 0x0000001708087221 */ /* 0x000fe20000000000 */
[----:B------:R-:W-:-:S02]  /*0b10*/  FADD R10, R10, R27 ;  /* 0x0000001b0a0a7221 */ /* 0x000fc40000000000 */
[----:B------:R-:W-:-:S03]  /*0b20*/  FADD R24, R0, 1 ;  /* 0x3f80000000187421 */ /* 0x000fc60000000000 */
[----:B------:R-:W0:Y:S01]  /*0b30*/  MUFU.RCP R25, R25 ;  /* 0x0000001900197308 */ /* 0x000e220000001000 */
[----:B-1----:R-:W-:Y:S01]  /*0b40*/  FMUL R2, R2, R21 ;  /* 0x0000001502027220 */ /* 0x002fe20000400000 */
[----:B------:R-:W-:-:S03]  /*0b50*/  FFMA R26, R24, -4, |R17| ;  /* 0xc0800000181a7823 */ /* 0x000fc60000000411 */
[----:B------:R-:W-:Y:S01]  /*0b60*/  FADD R24, R2, 1 ;  /* 0x3f80000002187421 */ /* 0x000fe20000000000 */
[----:B------:R-:W-:Y:S02]  /*0b70*/  FFMA R26, |R17|, -R0, R26 ;  /* 0x80000000111a7223 */ /* 0x000fe4000000021a */
[----:B------:R1:W3:Y:S01]  /*0b80*/  FRND.TRUNC R23, R30 ;  /* 0x0000001e00177307 */ /* 0x0002e2000020d000 */
[----:B------:R-:W-:Y:S01]  /*0b90*/  FFMA R24, R24, -4, |R15| ;  /* 0xc080000018187823 */ /* 0x000fe2000000040f */
[----:B------:R-:W-:Y:S01]  /*0ba0*/  FFMA R3, R3, R26, R0 ;  /* 0x0000001a03037223 */ /* 0x000fe20000000000 */
[----:B------:R-:W-:Y:S01]  /*0bb0*/  FMUL R0, R11, -R11 ;  /* 0x8000000b0b007220 */ /* 0x000fe20000400000 */
[----:B--2---:R-:W-:Y:S01]  /*0bc0*/  FMUL R29, R29, R22 ;  /* 0x000000161d1d7220 */ /* 0x004fe20000400000 */
[----:B------:R-:W-:Y:S01]  /*0bd0*/  FFMA R24, |R15|, -R2, R24 ;  /* 0x800000020f187223 */ /* 0x000fe20000000218 */
[----:B------:R-:W-:Y:S01]  /*0be0*/  FADD R26, |R14|, -4 ;  /* 0xc08000000e1a7421 */ /* 0x000fe20000000200 */
[----:B------:R-:W-:-:S02]  /*0bf0*/  FMUL R27, R0, 1.4426950216293334961 ;  /* 0x3fb8aa3b001b7820 */ /* 0x000fc40000400000 */
[----:B------:R-:W-:Y:S01]  /*0c00*/  FFMA R21, R21, R24, R2 ;  /* 0x0000001815157223 */ /* 0x000fe20000000002 */
[----:B------:R-:W-:Y:S01]  /*0c10*/  FADD R24, R29, 1 ;  /* 0x3f8000001d187421 */ /* 0x000fe20000000000 */
[----:B0-----:R-:W-:Y:S01]  /*0c20*/  FMUL R26, R26, R25 ;  /* 0x000000191a1a7220 */ /* 0x001fe20000400000 */
[----:B------:R-:W-:Y:S01]  /*0c30*/  MOV R2, 0x42fc0000 ;  /* 0x42fc000000027802 */ /* 0x000fe20000000f00 */
[----:B------:R-:W0:Y:S01]  /*0c40*/  FRND.TRUNC R27, R27 ;  /* 0x0000001b001b7307 */ /* 0x000e22000020d000 */
[----:B-1----:R-:W-:Y:S01]  /*0c50*/  FFMA R30, R24, -4, |R11| ;  /* 0xc0800000181e7823 */ /* 0x002fe2000000040b */
[----:B------:R-:W-:Y:S02]  /*0c60*/  HFMA2 R24, -RZ, RZ, 0.80126953125, -0.00891876220703125 ;  /* 0x3a69a091ff187431 */ /* 0x000fe400000001ff */
[----:B------:R-:W-:Y:S01]  /*0c70*/  FADD R31, R26, 1 ;  /* 0x3f8000001a1f7421 */ /* 0x000fe20000000000 */
[----:B---3--:R-:W-:Y:S01]  /*0c80*/  FSETP.GT.AND P0, PT, |R23|, 126, PT ;  /* 0x42fc00001700780b */ /* 0x008fe20003f04200 */
[----:B------:R-:W-:Y:S01]  /*0c90*/  FFMA R30, |R11|, -R29, R30 ;  /* 0x8000001d0b1e7223 */ /* 0x000fe2000000021e */
[----:B------:R-:W-:Y:S01]  /*0ca0*/  LOP3.LUT R32, R2, 0x80000000, R23, 0xb8, !PT ;  /* 0x8000000002207812 */ /* 0x000fe200078eb817 */
[----:B------:R-:W-:-:S02]  /*0cb0*/  FFMA R31, R31, -4, |R14| ;  /* 0xc08000001f1f7823 */ /* 0x000fc4000000040e */
[----:B------:R-:W-:Y:S01]  /*0cc0*/  FFMA R22, R22, R30, R29 ;  /* 0x0000001e16167223 */ /* 0x000fe2000000001d */
[----:B------:R-:W-:Y:S01]  /*0cd0*/  FSEL R23, R32, R23, P0 ;  /* 0x0000001720177208 */ /* 0x000fe20000000000 */
[----:B------:R-:W-:Y:S01]  /*0ce0*/  FFMA R31, |R14|, -R26, R31 ;  /* 0x8000001a0e1f7223 */ /* 0x000fe2000000021f */
[----:B------:R-:W-:Y:S01]  /*0cf0*/  FFMA R32, R3, R24, 0.0070457882247865200043 ;  /* 0x3be6e05b03207423 */ /* 0x000fe20000000018 */
[----:B0-----:R-:W-:-:S03]  /*0d00*/  FSETP.GT.AND P0, PT, |R27|, 126, PT ;  /* 0x42fc00001b00780b */ /* 0x001fc60003f04200 */
[----:B------:R-:W-:Y:S01]  /*0d10*/  FFMA R34, R3, R32, -0.015866896137595176697 ;  /* 0xbc81fb4b03227423 */ /* 0x000fe20000000020 */
[----:B------:R-:W-:Y:S01]  /*0d20*/  LOP3.LUT R30, R2, 0x80000000, R27, 0xb8, !PT ;  /* 0x80000000021e7812 */ /* 0x000fe200078eb81b */
[----:B------:R-:W-:Y:S01]  /*0d30*/  FFMA R25, R25, R31, R26 ;  /* 0x0000001f19197223 */ /* 0x000fe2000000001a */
[----:B------:R-:W-:Y:S01]  /*0d40*/  MOV R26, 0x40000000 ;  /* 0x40000000001a7802 */ /* 0x000fe20000000f00 */
[----:B------:R-:W-:Y:S01]  /*0d50*/  FFMA R34, R3, R34, 0.036429625004529953003 ;  /* 0x3d15373b03227423 */ /* 0x000fe20000000022 */
[----:B------:R-:W-:Y:S01]  /*0d60*/  FSEL R31, R30, R27, P0 ;  /* 0x0000001b1e1f7208 */ /* 0x000fe20000000000 */
[--C-:B------:R-:W-:Y:S01]  /*0d70*/  FFMA R32, R23, -0.69314718246459960938, R28.reuse ;  /* 0xbf31721817207823 */ /* 0x100fe2000000001c */
[----:B------:R-:W-:Y:S01]  /*0d80*/  FFMA R28, -|R15|, |R15|, -R28 ;  /* 0x4000000f0f1c7223 */ /* 0x000fe20000000b1c */
[----:B------:R-:W-:Y:S01]  /*0d90*/  FFMA R34, R3, R34, -0.066643431782722473145 ;  /* 0xbd887c5a03227423 */ /* 0x000fe20000000022 */
[----:B------:R-:W-:Y:S01]  /*0da0*/  FFMA R29, |R17|, R26, 1 ;  /* 0x3f800000111d7423 */ /* 0x000fe2000000021a */
[----:B------:R-:W-:Y:S01]  /*0db0*/  FFMA R30, R31, -0.69314718246459960938, R0 ;  /* 0xbf3172181f1e7823 */ /* 0x000fe20000000000 */
[----:B------:R-:W-:Y:S01]  /*0dc0*/  FFMA R32, R23, 1.9046542121259335545e-09, R32 ;  /* 0x3102e30817207823 */ /* 0x000fe20000000020 */
[----:B------:R-:W-:Y:S01]  /*0dd0*/  FFMA R34, R3, R34, 0.093814529478549957275 ;  /* 0x3dc021d503227423 */ /* 0x000fe20000000022 */
[----:B------:R-:W-:Y:S01]  /*0de0*/  FADD R23, R23, 12583039 ;  /* 0x4b40007f17177421 */ /* 0x000fe20000000000 */
[----:B------:R-:W-:Y:S01]  /*0df0*/  FFMA R30, R31, 1.9046542121259335545e-09, R30 ;  /* 0x3102e3081f1e7823 */ /* 0x000fe2000000001e */
[----:B------:R-:W-:Y:S01]  /*0e00*/  FMUL R27, R32, 1.4426950216293334961 ;  /* 0x3fb8aa3b201b7820 */ /* 0x000fe20000400000 */
[----:B------:R-:W-:Y:S01]  /*0e10*/  FFMA R34, R3, R34, -0.10099056363105773926 ;  /* 0xbdced42403227423 */ /* 0x000fe20000000022 */
[----:B------:R-:W0:Y:S01]  /*0e20*/  MUFU.RCP R29, R29 ;  /* 0x0000001d001d7308 */ /* 0x000e220000001000 */
[----:B------:R-:W-:Y:S01]  /*0e30*/  FMUL R32, R30, 1.4426950216293334961 ;  /* 0x3fb8aa3b1e207820 */ /* 0x000fe20000400000 */
[----:B------:R-:W-:Y:S01]  /*0e40*/  FADD R31, R31, 12583039 ;  /* 0x4b40007f1f1f7421 */ /* 0x000fe20000000000 */
[----:B------:R-:W-:Y:S01]  /*0e50*/  FFMA R34, R3, R34, 0.06809400022029876709 ;  /* 0x3d8b74de03227423 */ /* 0x000fe20000000022 */
[----:B------:R-:W-:Y:S01]  /*0e60*/  SHF.L.U32 R36, R23, 0x17, RZ ;  /* 0x0000001717247819 */ /* 0x000fe200000006ff */
[-C--:B------:R-:W-:Y:S01]  /*0e70*/  FFMA R35, |R14|, R26.reuse, 1 ;  /* 0x3f8000000e237423 */ /* 0x080fe2000000021a */
[----:B------:R-:W-:Y:S01]  /*0e80*/  FFMA R33, |R11|, R26, 1 ;  /* 0x3f8000000b217423 */ /* 0x000fe2000000021a */
[C---:B------:R-:W-:Y:S01]  /*0e90*/  FFMA R34, R3.reuse, R34, 0.015377387404441833496 ;  /* 0x3c7bf17003227423 */ /* 0x040fe20000000022 */
[----:B------:R-:W1:Y:S03]  /*0ea0*/  MUFU.EX2 R32, R32 ;  /* 0x0000002000207308 */ /* 0x000e660000000800 */
[----:B------:R-:W-:-:S04]  /*0eb0*/  FFMA R34, R3, R34, -0.1396210789680480957 ;  /* 0xbe0ef8d403227423 */ /* 0x000fc80000000022 */
[----:B------:R-:W-:Y:S01]  /*0ec0*/  FFMA R34, R3, R34, 1.232995152473449707 ;  /* 0x3f9dd2c903227423 */ /* 0x000fe20000000022 */
[----:B------:R-:W2:Y:S01]  /*0ed0*/  MUFU.EX2 R27, R27 ;  /* 0x0000001b001b7308 */ /* 0x000ea20000000800 */
[----:B------:R-:W-:Y:S02]  /*0ee0*/  SHF.L.U32 R3, R31, 0x17, RZ ;  /* 0x000000171f037819 */ /* 0x000fe400000006ff */
[----:B0-----:R-:W-:-:S04]  /*0ef0*/  FMUL R30, R34, R29 ;  /* 0x0000001d221e7220 */ /* 0x001fc80000400000 */
[----:B------:R-:W-:Y:S01]  /*0f00*/  FMUL R23, R30, -2 ;  /* 0xc00000001e177820 */ /* 0x000fe20000400000 */
[----:B-1----:R-:W-:Y:S01]  /*0f10*/  FMUL R3, R3, R32 ;  /* 0x0000002003037220 */ /* 0x002fe20000400000 */
[-C--:B------:R-:W-:Y:S02]  /*0f20*/  FFMA R32, R21, R24.reuse, 0.0070457882247865200043 ;  /* 0x3be6e05b15207423 */ /* 0x080fe40000000018 */
[----:B------:R-:W-:Y:S01]  /*0f30*/  FFMA R23, |R17|, R23, R34 ;  /* 0x0000001711177223 */ /* 0x000fe20000000222 */
[----:B------:R-:W-:Y:S01]  /*0f40*/  FFMA R34, R25, R24, 0.0070457882247865200043 ;  /* 0x3be6e05b19227423 */ /* 0x000fe20000000018 */
[----:B------:R-:W-:-:S03]  /*0f50*/  FFMA R32, R21, R32, -0.015866896137595176697 ;  /* 0xbc81fb4b15207423 */ /* 0x000fc60000000020 */
[----:B------:R-:W-:Y:S01]  /*0f60*/  FFMA R34, R25, R34, -0.015866896137595176697 ;  /* 0xbc81fb4b19227423 */ /* 0x000fe20000000022 */
[----:B--2---:R-:W-:Y:S01]  /*0f70*/  FMUL R27, R36, R27 ;  /* 0x0000001b241b7220 */ /* 0x004fe20000400000 */
[----:B------:R-:W-:Y:S02]  /*0f80*/  FFMA R32, R21, R32, 0.036429625004529953003 ;  /* 0x3d15373b15207423 */ /* 0x000fe40000000020 */
[----:B------:R-:W-:Y:S01]  /*0f90*/  FFMA R34, R25, R34, 0.036429625004529953003 ;  /* 0x3d15373b19227423 */ /* 0x000fe20000000022 */
[----:B------:R-:W-:Y:S01]  /*0fa0*/  FFMA R27, R28, R27, R27 ;  /* 0x0000001b1c1b7223 */ /* 0x000fe2000000001b */
[----:B------:R-:W-:Y:S01]  /*0fb0*/  FADD R28, -R30, R23 ;  /* 0x000000171e1c7221 */ /* 0x000fe20000000100 */
[C---:B------:R-:W-:Y:S01]  /*0fc0*/  FFMA R23, R22.reuse, R24, 0.0070457882247865200043 ;  /* 0x3be6e05b16177423 */ /* 0x040fe20000000018 */
[----:B------:R-:W-:Y:S01]  /*0fd0*/  FFMA R32, R21, R32, -0.066643431782722473145 ;  /* 0xbd887c5a15207423 */ /* 0x000fe20000000020 */
[----:B------:R-:W-:Y:S01]  /*0fe0*/  FFMA R34, R25, R34, -0.066643431782722473145 ;  /* 0xbd887c5a19227423 */ /* 0x000fe20000000022 */
[----:B------:R-:W-:Y:S01]  /*0ff0*/  FFMA R24, |R15|, R26, 1 ;  /* 0x3f8000000f187423 */ /* 0x000fe2000000021a */
[C---:B------:R-:W-:Y:S01]  /*1000*/  FFMA R23, R22.reuse, R23, -0.015866896137595176697 ;  /* 0xbc81fb4b16177423 */ /* 0x040fe20000000017 */
[----:B------:R-:W-:Y:S01]  /*1010*/  FFMA R32, R21, R32, 0.093814529478549957275 ;  /* 0x3dc021d515207423 */ /* 0x000fe20000000020 */
[----:B------:R-:W-:Y:S01]  /*1020*/  FFMA R34, R25, R34, 0.093814529478549957275 ;  /* 0x3dc021d519227423 */ /* 0x000fe20000000022 */
[----:B------:R-:W-:Y:S01]  /*1030*/  FFMA R28, R29, R28, R30 ;  /* 0x0000001c1d1c7223 */ /* 0x000fe2000000001e */
[C---:B------:R-:W-:Y:S01]  /*1040*/  FFMA R23, R22.reuse, R23, 0.036429625004529953003 ;  /* 0x3d15373b16177423 */ /* 0x040fe20000000017 */
[----:B------:R-:W-:Y:S01]  /*1050*/  FFMA R32, R21, R32, -0.10099056363105773926 ;  /* 0xbdced42415207423 */ /* 0x000fe20000000020 */
[----:B------:R-:W0:Y:S01]  /*1060*/  MUFU.RCP R24, R24 ;  /* 0x0000001800187308 */ /* 0x000e220000001000 */
[----:B------:R-:W-:Y:S01]  /*1070*/  FFMA R34, R25, R34, -0.10099056363105773926 ;  /* 0xbdced42419227423 */ /* 0x000fe20000000022 */
[----:B------:R-:W-:Y:S01]  /*1080*/  FFMA R23, R22, R23, -0.066643431782722473145 ;  /* 0xbd887c5a16177423 */ /* 0x000fe20000000017 */
[----:B------:R-:W-:-:S02]  /*1090*/  FFMA R32, R21, R32, 0.06809400022029876709 ;  /* 0x3d8b74de15207423 */ /* 0x000fc40000000020 */
[----:B------:R-:W-:Y:S01]  /*10a0*/  FFMA R34, R25, R34, 0.06809400022029876709 ;  /* 0x3d8b74de19227423 */ /* 0x000fe20000000022 */
[C---:B------:R-:W-:Y:S01]  /*10b0*/  FFMA R29, R22.reuse, R23, 0.093814529478549957275 ;  /* 0x3dc021d5161d7423 */ /* 0x040fe20000000017 */
[----:B------:R-:W-:Y:S01]  /*10c0*/  FFMA R32, R21, R32, 0.015377387404441833496 ;  /* 0x3c7bf17015207423 */ /* 0x000fe20000000020 */
[----:B------:R-:W1:Y:S01]  /*10d0*/  MUFU.RCP R23, R35 ;  /* 0x0000002300177308 */ /* 0x000e620000001000 */
[----:B------:R-:W-:Y:S01]  /*10e0*/  FFMA R34, R25, R34, 0.015377387404441833496 ;  /* 0x3c7bf17019227423 */ /* 0x000fe20000000022 */
[C---:B------:R-:W-:Y:S01]  /*10f0*/  FFMA R29, R22.reuse, R29, -0.10099056363105773926 ;  /* 0xbdced424161d7423 */ /* 0x040fe2000000001d */
[----:B------:R-:W-:Y:S01]  /*1100*/  FFMA R30, R21, R32, -0.1396210789680480957 ;  /* 0xbe0ef8d4151e7423 */ /* 0x000fe20000000020 */
[----:B------:R-:W-:Y:S01]  /*1110*/  FMUL R32, R17, -R17 ;  /* 0x8000001111207220 */ /* 0x000fe20000400000 */
[----:B------:R-:W-:Y:S01]  /*1120*/  FFMA R34, R25, R34, -0.1396210789680480957 ;  /* 0xbe0ef8d419227423 */ /* 0x000fe20000000022 */
[----:B------:R-:W-:Y:S01]  /*1130*/  FFMA R29, R22, R29, 0.06809400022029876709 ;  /* 0x3d8b74de161d7423 */ /* 0x000fe2000000001d */
[----:B------:R-:W-:-:S03]  /*1140*/  FFMA R30, R21, R30, 1.232995152473449707 ;  /* 0x3f9dd2c9151e7423 */ /* 0x000fc6000000001e */
[----:B------:R-:W-:Y:S01]  /*1150*/  FFMA R31, R22, R29, 0.015377387404441833496 ;  /* 0x3c7bf170161f7423 */ /* 0x000fe2000000001d */
[----:B0-----:R-:W-:Y:S01]  /*1160*/  FMUL R21, R30, R24 ;  /* 0x000000181e157220 */ /* 0x001fe20000400000 */
[----:B------:R-:W-:Y:S02]  /*1170*/  FFMA R29, R25, R34, 1.232995152473449707 ;  /* 0x3f9dd2c9191d7423 */ /* 0x000fe40000000022 */
[----:B------:R-:W0:Y:S01]  /*1180*/  MUFU.RCP R25, R33 ;  /* 0x0000002100197308 */ /* 0x000e220000001000 */
[----:B------:R-:W-:Y:S01]  /*1190*/  FFMA R31, R22, R31, -0.1396210789680480957 ;  /* 0xbe0ef8d4161f7423 */ /* 0x000fe2000000001f */
[----:B------:R-:W-:-:S03]  /*11a0*/  FMUL R26, R21, -2 ;  /* 0xc0000000151a7820 */ /* 0x000fc60000400000 */
[----:B------:R-:W-:Y:S01]  /*11b0*/  FFMA R34, R22, R31, 1.232995152473449707 ;  /* 0x3f9dd2c916227423 */ /* 0x000fe2000000001f */
[----:B------:R-:W-:Y:S01]  /*11c0*/  FMUL R31, R32, 1.4426950216293334961 ;  /* 0x3fb8aa3b201f7820 */ /* 0x000fe20000400000 */
[----:B------:R-:W-:Y:S01]  /*11d0*/  FFMA R22, |R15|, R26, R30 ;  /* 0x0000001a0f167223 */ /* 0x000fe2000000021e */
[----:B-1----:R-:W-:-:S03]  /*11e0*/  FMUL R26, R29, R23 ;  /* 0x000000171d1a7220 */ /* 0x002fc60000400000 */
[----:B------:R-:W-:Y:S01]  /*11f0*/  FADD R22, -R21, R22 ;  /* 0x0000001615167221 */ /* 0x000fe20000000100 */
[----:B------:R-:W1:Y:S01]  /*1200*/  FRND.TRUNC R31, R31 ;  /* 0x0000001f001f7307 */ /* 0x000e62000020d000 */
[----:B------:R-:W-:Y:S02]  /*1210*/  FMUL R30, R26, -2 ;  /* 0xc00000001a1e7820 */ /* 0x000fe40000400000 */
[----:B------:R-:W-:Y:S01]  /*1220*/  FFMA R22, R24, R22, R21 ;  /* 0x0000001618167223 */ /* 0x000fe20000000015 */
[----:B------:R-:W-:Y:S01]  /*1230*/  FMUL R24, R17, -2 ;  /* 0xc000000011187820 */ /* 0x000fe20000400000 */
[----:B------:R-:W-:Y:S01]  /*1240*/  FFMA R29, |R14|, R30, R29 ;  /* 0x0000001e0e1d7223 */ /* 0x000fe2000000021d */
[----:B0-----:R-:W-:Y:S01]  /*1250*/  FMUL R30, R34, R25 ;  /* 0x00000019221e7220 */ /* 0x001fe20000400000 */
[----:B------:R-:W-:Y:S01]  /*1260*/  FMUL R27, R22, R27 ;  /* 0x0000001b161b7220 */ /* 0x000fe20000400000 */
[----:B------:R-:W-:Y:S01]  /*1270*/  FMUL R22, R14, -2 ;  /* 0xc00000000e167820 */ /* 0x000fe20000400000 */
[----:B------:R-:W-:Y:S01]  /*1280*/  FADD R29, -R26, R29 ;  /* 0x0000001d1a1d7221 */ /* 0x000fe20000000100 */
[----:B------:R-:W-:Y:S01]  /*1290*/  FMUL R33, R30, -2 ;  /* 0xc00000001e217820 */ /* 0x000fe20000400000 */
[----:B------:R-:W-:-:S02]  /*12a0*/  FMUL R21, R11, -2 ;  /* 0xc00000000b157820 */ /* 0x000fc40000400000 */
[----:B------:R-:W-:Y:S01]  /*12b0*/  FFMA R29, R23, R29, R26 ;  /* 0x0000001d171d7223 */ /* 0x000fe2000000001a */
[----:B------:R-:W-:Y:S01]  /*12c0*/  FFMA R33, |R11|, R33, R34 ;  /* 0x000000210b217223 */ /* 0x000fe20000000222 */
[----:B-1----:R-:W-:Y:S01]  /*12d0*/  FSETP.GT.AND P0, PT, |R31|, 126, PT ;  /* 0x42fc00001f00780b */ /* 0x002fe20003f04200 */
[----:B------:R-:W-:Y:S01]  /*12e0*/  FMUL R23, R15, -2 ;  /* 0xc00000000f177820 */ /* 0x000fe20000400000 */
[----:B------:R-:W-:Y:S01]  /*12f0*/  LOP3.LUT R34, R2, 0x80000000, R31, 0xb8, !PT ;  /* 0x8000000002227812 */ /* 0x000fe200078eb81f */
[----:B------:R-:W-:-:S03]  /*1300*/  FADD R33, -R30, R33 ;  /* 0x000000211e217221 */ /* 0x000fc60000000100 */
[----:B------:R-:W-:Y:S01]  /*1310*/  FSEL R35, R34, R31, P0 ;  /* 0x0000001f22237208 */ /* 0x000fe20000000000 */
[----:B------:R-:W-:Y:S01]  /*1320*/  FFMA R31, -|R17|, |R17|, -R32 ;  /* 0x40000011111f7223 */ /* 0x000fe20000000b20 */
[----:B------:R-:W-:-:S03]  /*1330*/  FFMA R30, R25, R33, R30 ;  /* 0x00000021191e7223 */ /* 0x000fc6000000001e */
[----:B------:R-:W-:-:S04]  /*1340*/  FFMA R34, R35, -0.69314718246459960938, R32 ;  /* 0xbf31721823227823 */ /* 0x000fc80000000020 */
[C---:B------:R-:W-:Y:S01]  /*1350*/  FFMA R34, R35.reuse, 1.9046542121259335545e-09, R34 ;  /* 0x3102e30823227823 */ /* 0x040fe20000000022 */
[----:B------:R-:W-:-:S03]  /*1360*/  FADD R35, R35, 12583039 ;  /* 0x4b40007f23237421 */ /* 0x000fc60000000000 */
[----:B------:R-:W-:Y:S02]  /*1370*/  FMUL R34, R34, 1.4426950216293334961 ;  /* 0x3fb8aa3b22227820 */ /* 0x000fe40000400000 */
[----:B------:R-:W-:-:S04]  /*1380*/  SHF.L.U32 R35, R35, 0x17, RZ ;  /* 0x0000001723237819 */ /* 0x000fc800000006ff */
[----:B------:R-:W0:Y:S02]  /*1390*/  MUFU.EX2 R34, R34 ;  /* 0x0000002200227308 */ /* 0x000e240000000800 */
[----:B0-----:R-:W-:Y:S01]  /*13a0*/  FMUL R36, R35, R34 ;  /* 0x0000002223247220 */ /* 0x001fe20000400000 */
[----:B------:R-:W-:-:S03]  /*13b0*/  FMUL R35, R14, -R14 ;  /* 0x8000000e0e237220 */ /* 0x000fc60000400000 */
[----:B------:R-:W-:Y:S01]  /*13c0*/  FFMA R31, R31, R36, R36 ;  /* 0x000000241f1f7223 */ /* 0x000fe20000000024 */
[----:B------:R-:W-:-:S03]  /*13d0*/  FMUL R32, R35, 1.4426950216293334961 ;  /* 0x3fb8aa3b23207820 */ /* 0x000fc60000400000 */
[----:B------:R-:W-:Y:S01]  /*13e0*/  FMUL R28, R28, R31 ;  /* 0x0000001f1c1c7220 */ /* 0x000fe20000400000 */
[----:B------:R-:W0:Y:S02]  /*13f0*/  FRND.TRUNC R37, R32 ;  /* 0x0000002000257307 */ /* 0x000e24000020d000 */
[----:B0-----:R-:W-:Y:S02]  /*1400*/  FSETP.GT.AND P0, PT, |R37|, 126, PT ;  /* 0x42fc00002500780b */ /* 0x001fe40003f04200 */
[----:B------:R-:W-:-:S04]  /*1410*/  LOP3.LUT R2, R2, 0x80000000, R37, 0xb8, !PT ;  /* 0x8000000002027812 */ /* 0x000fc800078eb825 */
[----:B------:R-:W-:-:S05]  /*1420*/  FSEL R2, R2, R37, P0 ;  /* 0x0000002502027208 */ /* 0x000fca0000000000 */
[--C-:B------:R-:W-:Y:S01]  /*1430*/  FFMA R37, R2, -0.69314718246459960938, R35.reuse ;  /* 0xbf31721802257823 */ /* 0x100fe20000000023 */
[----:B------:R-:W-:-:S03]  /*1440*/  FFMA R35, -|R14|, |R14|, -R35 ;  /* 0x4000000e0e237223 */ /* 0x000fc60000000b23 */
[C---:B------:R-:W-:Y:S01]  /*1450*/  FFMA R37, R2.reuse, 1.9046542121259335545e-09, R37 ;  /* 0x3102e30802257823 */ /* 0x040fe20000000025 */
[----:B------:R-:W-:-:S03]  /*1460*/  FADD R2, R2, 12583039 ;  /* 0x4b40007f02027421 */ /* 0x000fc60000000000 */
[----:B------:R-:W-:Y:S02]  /*1470*/  FMUL R37, R37, 1.4426950216293334961 ;  /* 0x3fb8aa3b25257820 */ /* 0x000fe40000400000 */
[----:B------:R-:W-:-:S04]  /*1480*/  SHF.L.U32 R2, R2, 0x17, RZ ;  /* 0x0000001702027819 */ /* 0x000fc800000006ff */
[----:B------:R-:W0:Y:S02]  /*1490*/  MUFU.EX2 R37, R37 ;  /* 0x0000002500257308 */ /* 0x000e240000000800 */
[----:B0-----:R-:W-:Y:S01]  /*14a0*/  FMUL R34, R2, R37 ;  /* 0x0000002502227220 */ /* 0x001fe20000400000 */
[----:B------:R-:W-:-:S03]  /*14b0*/  FFMA R2, -|R11|, |R11|, -R0 ;  /* 0x4000000b0b027223 */ /* 0x000fc60000000b00 */
[----:B------:R-:W-:Y:S01]  /*14c0*/  FFMA R0, R35, R34, R34 ;  /* 0x0000002223007223 */ /* 0x000fe20000000022 */
[----:B------:R-:W-:-:S03]  /*14d0*/  FFMA R3, R2, R3, R3 ;  /* 0x0000000302037223 */ /* 0x000fc60000000003 */
[----:B------:R-:W-:Y:S01]  /*14e0*/  FMUL R26, R29, R0 ;  /* 0x000000001d1a7220 */ /* 0x000fe20000400000 */
[----:B------:R-:W-:-:S07]  /*14f0*/  FMUL R25, R30, R3 ;  /* 0x000000031e197220 */ /* 0x000fce0000400000 */
.L_x_16:
[----:B------:R-:W-:Y:S01]  /*1500*/  ISETP.NE.AND P0, PT, R5, 0x1, PT ;  /* 0x000000010500780c */ /* 0x000fe20003f05270 */
[----:B------:R-:W-:Y:S01]  /*1510*/  UIADD3 UR4, UPT, UPT, UR4, 0x2, URZ ;  /* 0x0000000204047890 */ /* 0x000fe2000fffe0ff */
[----:B------:R-:W-:Y:S03]  /*1520*/  BSSY.RECONVERGENT B0, `(.L_x_9) ;  /* 0x0000041000007945 */ /* 0x000fe60003800200 */
[----:B------:R-:W-:-:S08]  /*1530*/  UISETP.NE.AND UP0, UPT, UR4, 0x50, UPT ;  /* 0x000000500400788c */ /* 0x000fd0000bf05270 */
[----:B------:R-:W-:Y:S05]  /*1540*/  @!P0 BRA `(.L_x_10) ;  /* 0x00000000007c8947 */ /* 0x000fea0003800000 */
[C---:B------:R-:W-:Y:S01]  /*1550*/  FSETP.GEU.AND P2, PT, R11.reuse, RZ, PT ;  /* 0x000000ff0b00720b */ /* 0x040fe20003f4e000 */
[----:B------:R-:W0:Y:S01]  /*1560*/  MUFU.RCP R2, R7 ;  /* 0x0000000700027308 */ /* 0x000e220000001000 */
[----:B------:R-:W-:Y:S01]  /*1570*/  FSETP.GT.AND P0, PT, |R11|, 10.05500030517578125, PT ;  /* 0x4120e1480b00780b */ /* 0x000fe20003f04200 */
[----:B------:R-:W-:Y:S01]  /*1580*/  BSSY.RECONVERGENT B1, `(.L_x_11) ;  /* 0x0000015000017945 */ /* 0x000fe20003800200 */
[----:B------:R-:W-:Y:S02]  /*1590*/  FSETP.GEU.AND P1, PT, R16, -1, PT ;  /* 0xbf8000001000780b */ /* 0x000fe40003f2e000 */
[----:B------:R-:W-:Y:S02]  /*15a0*/  FSEL R3, R25, RZ, !P0 ;  /* 0x000000ff19037208 */ /* 0x000fe40004000000 */
[C---:B------:R-:W-:Y:S02]  /*15b0*/  FSETP.GEU.AND P3, PT, R15.reuse, RZ, PT ;  /* 0x000000ff0f00720b */ /* 0x040fe40003f6e000 */
[----:B------:R-:W-:-:S03]  /*15c0*/  FSETP.GT.AND P4, PT, |R15|, 10.05500030517578125, PT ;  /* 0x4120e1480f00780b */ /* 0x000fc60003f84200 */
[----:B------:R-:W-:Y:S01]  /*15d0*/  @!P2 FADD R3, -R3, 2 ;  /* 0x400000000303a421 */ /* 0x000fe20000000100 */
[----:B------:R-:W-:-:S03]  /*15e0*/  FSETP.GEU.AND P2, PT, R19, -1, PT ;  /* 0xbf8000001300780b */ /* 0x000fc60003f4e000 */
[----:B------:R-:W-:Y:S01]  /*15f0*/  FMUL R0, R21, R3 ;  /* 0x0000000315007220 */ /* 0x000fe20000400000 */
[----:B0-----:R-:W-:-:S03]  /*1600*/  FFMA R29, R2, -R7, 1 ;  /* 0x3f800000021d7423 */ /* 0x001fc60000000807 */
[----:B------:R-:W-:Y:S01]  /*1610*/  @!P1 FFMA R3, R8, R0, R3 ;  /* 0x0000000008039223 */ /* 0x000fe20000000003 */
[----:B------:R-:W-:-:S03]  /*1620*/  FFMA R29, R2, R29, R2 ;  /* 0x0000001d021d7223 */ /* 0x000fc60000000002 */
[----:B------:R-:W-:-:S04]  /*1630*/  FMUL R0, R3, 0.5 ;  /* 0x3f00000003007820 */ /* 0x000fc80000400000 */
[----:B------:R-:W0:Y:S01]  /*1640*/  FCHK P0, R0, R7 ;  /* 0x0000000700007302 */ /* 0x000e220000000000 */
[----:B------:R-:W-:-:S04]  /*1650*/  FFMA R2, R0, R29, RZ ;  /* 0x0000001d00027223 */ /* 0x000fc800000000ff */
[----:B------:R-:W-:-:S04]  /*1660*/  FFMA R3, R2, -R7, R0 ;  /* 0x8000000702037223 */ /* 0x000fc80000000000 */
[----:B------:R-:W-:Y:S01]  /*1670*/  FFMA R2, R29, R3, R2 ;  /* 0x000000031d027223 */ /* 0x000fe20000000002 */
[----:B0-----:R-:W-:Y:S06]  /*1680*/  @!P0 BRA `(.L_x_12) ;  /* 0x0000000000108947 */ /* 0x001fec0003800000 */
[----:B------:R-:W-:Y:S02]  /*1690*/  MOV R3, R7 ;  /* 0x0000000700037202 */ /* 0x000fe40000000f00 */
[----:B------:R-:W-:-:S07]  /*16a0*/  MOV R29, 0x16c0 ;  /* 0x000016c0001d7802 */ /* 0x000fce0000000f00 */
[----:B------:R-:W-:Y:S05]  /*16b0*/  CALL.REL.NOINC `($__internal_2_$__cuda_sm3x_div_rn_noftz_f32_slowpath) ;  /* 0x0000000800807944 */ /* 0x000fea0003c00000 */
[----:B------:R-:W-:-:S07]  /*16c0*/  MOV R2, R0 ;  /* 0x0000000000027202 */ /* 0x000fce0000000f00 */
.L_x_12:
[----:B------:R-:W-:Y:S05]  /*16d0*/  BSYNC.RECONVERGENT B1 ;  /* 0x0000000000017941 */ /* 0x000fea0003800200 */
.L_x_11:
[----:B------:R-:W-:-:S05]  /*16e0*/  FSEL R3, R27, RZ, !P4 ;  /* 0x000000ff1b037208 */ /* 0x000fca0006000000 */
[----:B------:R-:W-:-:S04]  /*16f0*/  @!P3 FADD R3, -R3, 2 ;  /* 0x400000000303b421 */ /* 0x000fc80000000100 */
[----:B------:R-:W-:-:S04]  /*1700*/  FMUL R0, R23, R3 ;  /* 0x0000000317007220 */ /* 0x000fc80000400000 */
[----:B------:R-:W-:-:S04]  /*1710*/  @!P2 FFMA R3, R12, R0, R3 ;  /* 0x000000000c03a223 */ /* 0x000fc80000000003 */
[----:B------:R-:W-:Y:S01]  /*1720*/  FFMA R30, R3, -0.5, R2 ;  /* 0xbf000000031e7823 */ /* 0x000fe20000000002 */
[----:B------:R-:W-:Y:S06]  /*1730*/  BRA `(.L_x_13) ;  /* 0x00000000007c7947 */ /* 0x000fec0003800000 */
.L_x_10:
[C---:B------:R-:W-:Y:S01]  /*1740*/  FSETP.GEU.AND P2, PT, R14.reuse, RZ, PT ;  /* 0x000000ff0e00720b */ /* 0x040fe20003f4e000 */
[----:B------:R-:W0:Y:S01]  /*1750*/  MUFU.RCP R2, R7 ;  /* 0x0000000700027308 */ /* 0x000e220000001000 */
[----:B------:R-:W-:Y:S01]  /*1760*/  FSETP.GT.AND P0, PT, |R14|, 10.05500030517578125, PT ;  /* 0x4120e1480e00780b */ /* 0x000fe20003f04200 */
[----:B------:R-:W-:Y:S01]  /*1770*/  BSSY.RECONVERGENT B1, `(.L_x_14) ;  /* 0x000001a000017945 */ /* 0x000fe20003800200 */
[----:B------:R-:W-:Y:S02]  /*1780*/  FSETP.GEU.AND P1, PT, R18, -1, PT ;  /* 0xbf8000001200780b */ /* 0x000fe40003f2e000 */
[----:B------:R-:W-:Y:S02]  /*1790*/  FSEL R3, R26, RZ, !P0 ;  /* 0x000000ff1a037208 */ /* 0x000fe40004000000 */
[----:B------:R-:W-:-:S04]  /*17a0*/  FSETP.GT.AND P0, PT, |R17|, 10.05500030517578125, PT ;  /* 0x4120e1481100780b */ /* 0x000fc80003f04200 */
[----:B------:R-:W-:Y:S01]  /*17b0*/  FSEL R30, R28, RZ, !P0 ;  /* 0x000000ff1c1e7208 */ /* 0x000fe20004000000 */
[----:B------:R-:W-:Y:S01]  /*17c0*/  @!P2 FADD R3, -R3, 2 ;  /* 0x400000000303a421 */ /* 0x000fe20000000100 */
[----:B------:R-:W-:-:S03]  /*17d0*/  FSETP.GEU.AND P2, PT, R17, RZ, PT ;  /* 0x000000ff1100720b */ /* 0x000fc60003f4e000 */
[----:B------:R-:W-:Y:S01]  /*17e0*/  FMUL R0, R22, R3 ;  /* 0x0000000316007220 */ /* 0x000fe20000400000 */
[----:B0-----:R-:W-:-:S03]  /*17f0*/  FFMA R29, R2, -R7, 1 ;  /* 0x3f800000021d7423 */ /* 0x001fc60000000807 */
[----:B------:R-:W-:Y:S01]  /*1800*/  @!P1 FFMA R3, R10, R0, R3 ;  /* 0x000000000a039223 */ /* 0x000fe20000000003 */
[----:B------:R-:W-:Y:S01]  /*1810*/  FSETP.GEU.AND P1, PT, R20, -1, PT ;  /* 0xbf8000001400780b */ /* 0x000fe20003f2e000 */
[----:B------:R-:W-:Y:S02]  /*1820*/  FFMA R0, R2, R29, R2 ;  /* 0x0000001d02007223 */ /* 0x000fe40000000002 */
[----:B------:R-:W-:Y:S02]  /*1830*/  FMUL R32, R3, 0.5 ;  /* 0x3f00000003207820 */ /* 0x000fe40000400000 */
[----:B------:R-:W-:Y:S02]  /*1840*/  @!P2 FADD R30, -R30, 2 ;  /* 0x400000001e1ea421 */ /* 0x000fe40000000100 */
[----:B------:R-:W0:Y:S01]  /*1850*/  FCHK P0, R32, R7 ;  /* 0x0000000720007302 */ /* 0x000e220000000000 */
[----:B------:R-:W-:Y:S01]  /*1860*/  FFMA R3, R0, R32, RZ ;  /* 0x0000002000037223 */ /* 0x000fe200000000ff */
[----:B------:R-:W-:-:S03]  /*1870*/  FMUL R2, R24, R30 ;  /* 0x0000001e18027220 */ /* 0x000fc60000400000 */
[----:B------:R-:W-:Y:S01]  /*1880*/  FFMA R29, R3, -R7, R32 ;  /* 0x80000007031d7223 */ /* 0x000fe20000000020 */
[----:B------:R-:W-:-:S03]  /*1890*/  @!P1 FFMA R30, R13, R2, R30 ;  /* 0x000000020d1e9223 */ /* 0x000fc6000000001e */
[----:B------:R-:W-:Y:S01]  /*18a0*/  FFMA R3, R0, R29, R3 ;  /* 0x0000001d00037223 */ /* 0x000fe20000000003 */
[----:B0-----:R-:W-:Y:S06]  /*18b0*/  @!P0 BRA `(.L_x_15) ;  /* 0x0000000000148947 */ /* 0x001fec0003800000 */
[----:B------:R-:W-:Y:S02]  /*18c0*/  MOV R0, R32 ;  /* 0x0000002000007202 */ /* 0x000fe40000000f00 */
[----:B------:R-:W-:Y:S02]  /*18d0*/  MOV R3, R7 ;  /* 0x0000000700037202 */ /* 0x000fe40000000f00 */
[----:B------:R-:W-:-:S07]  /*18e0*/  MOV R29, 0x1900 ;  /* 0x00001900001d7802 */ /* 0x000fce0000000f00 */
[----:B------:R-:W-:Y:S05]  /*18f0*/  CALL.REL.NOINC `($__internal_2_$__cuda_sm3x_div_rn_noftz_f32_slowpath) ;  /* 0x0000000400f07944 */ /* 0x000fea0003c00000 */
[----:B------:R-:W-:-:S07]  /*1900*/  MOV R3, R0 ;  /* 0x0000000000037202 */ /* 0x000fce0000000f00 */
.L_x_15:
[----:B------:R-:W-:Y:S05]  /*1910*/  BSYNC.RECONVERGENT B1 ;  /* 0x0000000000017941 */ /* 0x000fea0003800200 */
.L_x_14:
[----:B------:R-:W-:-:S07]  /*1920*/  FFMA R30, R30, 0.5, -R3 ;  /* 0x3f0000001e1e7823 */ /* 0x000fce0000000803 */
.L_x_13:
[----:B------:R-:W-:Y:S05]  /*1930*/  BSYNC.RECONVERGENT B0 ;  /* 0x0000000000007941 */ /* 0x000fea0003800200 */
.L_x_9:
[----:B------:R-:W-:Y:S05]  /*1940*/  BRA.U UP0, `(.L_x_16) ;  /* 0xfffffff900ec7547 */ /* 0x000fea000b83ffff */
[----:B------:R-:W-:Y:S02]  /*1950*/  HFMA2 R3, -RZ, RZ, 0.96630859375, -0.0022525787353515625 ;  /* 0x3bbb989dff037431 */ /* 0x000fe400000001ff */
[----:B------:R-:W-:Y:S01]  /*1960*/  FMUL R4, R4, -R9 ;  /* 0x8000000904047220 */ /* 0x000fe20000400000 */
[----:B------:R-:W-:-:S03]  /*1970*/  MOV R5, 0x437c0000 ;  /* 0x437c000000057802 */ /* 0x000fc60000000f00 */
[----:B------:R-:W-:-:S04]  /*1980*/  FFMA.SAT R0, R4, R3, 0.5 ;  /* 0x3f00000004007423 */ /* 0x000fc80000002003 */
[----:B------:R-:W-:-:S04]  /*1990*/  FFMA.RM R0, R0, R5, 12582913 ;  /* 0x4b40000100007423 */ /* 0x000fc80000004005 */
[C---:B------:R-:W-:Y:S01]  /*19a0*/  FADD R3, R0.reuse, -12583039 ;  /* 0xcb40007f00037421 */ /* 0x040fe20000000000 */
[----:B------:R-:W-:-:S03]  /*19b0*/  SHF.L.U32 R0, R0, 0x17, RZ ;  /* 0x0000001700007819 */ /* 0x000fc600000006ff */
[C---:B------:R-:W-:Y:S02]  /*19c0*/  FFMA R5, R4.reuse, 1.4426950216293334961, -R3 ;  /* 0x3fb8aa3b04057823 */ /* 0x040fe40000000803 */
[----:B------:R-:W0:Y:S02]  /*19d0*/  LDC.64 R2, c[0x0][0x3c0] ;  /* 0x0000f000ff027b82 */ /* 0x000e240000000a00 */
[----:B------:R-:W-:-:S06]  /*19e0*/  FFMA R5, R4, 1.925963033500011079e-08, R5 ;  /* 0x32a5706004057823 */ /* 0x000fcc0000000005 */
[----:B------:R-:W1:Y:S01]  /*19f0*/  MUFU.EX2 R5, R5 ;  /* 0x0000000500057308 */ /* 0x000e620000000800 */
[----:B0-----:R-:W-:-:S04]  /*1a00*/  IMAD.WIDE R6, R6, 0x4, R2 ;  /* 0x0000000406067825 */ /* 0x001fc800078e0202 */
[----:B-1----:R-:W-:-:S04]  /*1a10*/  FMUL R9, R0, R5 ;  /* 0x0000000500097220 */ /* 0x002fc80000400000 */
[----:B------:R-:W-:-:S05]  /*1a20*/  FMUL R9, R9, R30 ;  /* 0x0000001e09097220 */ /* 0x000fca0000400000 */
[----:B------:R-:W-:Y:S01]  /*1a30*/  STG.E desc[UR6][R6.64], R9 ;  /* 0x0000000906007986 */ /* 0x000fe2000c101906 */
[----:B------:R-:W-:Y:S05]  /*1a40*/  EXIT ;  /* 0x000000000000794d */ /* 0x000fea0003800000 */
        .weak           $__internal_0_$__cuda_sm20_div_rn_f64_full
        .type           $__internal_0_$__cuda_sm20_div_rn_f64_full,@function
        .size           $__internal_0_$__cuda_sm20_div_rn_f64_full,($__internal_1_$__cuda_sm20_sqrt_rn_f32_slowpath - $__internal_0_$__cuda_sm20_div_rn_f64_full)
$__internal_0_$__cuda_sm20_div_rn_f64_full:
[----:B------:R-:W-:Y:S01]  /*1a50*/  MOV R3, 0x3ffd5ec4 ;  /* 0x3ffd5ec400037802 */ /* 0x000fe20000000f00 */
[----:B------:R-:W-:Y:S01]  /*1a60*/  HFMA2 R2, -RZ, RZ, -0.125, 0 ;  /* 0xb0000000ff027431 */ /* 0x000fe200000001ff */
[C---:B------:R-:W-:Y:S01]  /*1a70*/  FSETP.GEU.AND P1, PT, |R13|.reuse, 1.469367938527859385e-39, PT ;  /* 0x001000000d00780b */ /* 0x040fe20003f2e200 */
[----:B------:R-:W-:Y:S01]  /*1a80*/  HFMA2 R14, -RZ, RZ, 0, 5.9604644775390625e-08 ;  /* 0x00000001ff0e7431 */ /* 0x000fe200000001ff */
[----:B------:R-:W0:Y:S01]  /*1a90*/  MUFU.RCP64H R15, R3 ;  /* 0x00000003000f7308 */ /* 0x000e220000001800 */
[----:B------:R-:W-:Y:S01]  /*1aa0*/  LOP3.LUT R7, R13, 0x7ff00000, RZ, 0xc0, !PT ;  /* 0x7ff000000d077812 */ /* 0x000fe200078ec0ff */
[----:B------:R-:W-:Y:S01]  /*1ab0*/  BSSY.RECONVERGENT B1, `(.L_x_17) ;  /* 0x0000045000017945 */ /* 0x000fe20003800200 */
[----:B------:R-:W-:Y:S02]  /*1ac0*/  MOV R9, 0x1ca00000 ;  /* 0x1ca0000000097802 */ /* 0x000fe40000000f00 */
[----:B------:R-:W-:Y:S02]  /*1ad0*/  ISETP.GE.U32.AND P0, PT, R7, 0x42100000, PT ;  /* 0x421000000700780c */ /* 0x000fe40003f06070 */
[----:B------:R-:W-:-:S02]  /*1ae0*/  MOV R11, R7 ;  /* 0x00000007000b7202 */ /* 0x000fc40000000f00 */
[----:B------:R-:W-:Y:S02]  /*1af0*/  SEL R9, R9, 0x63400000, !P0 ;  /* 0x6340000009097807 */ /* 0x000fe40004000000 */
[----:B------:R-:W-:-:S04]  /*1b00*/  MOV R22, 0x42100000 ;  /* 0x4210000000167802 */ /* 0x000fc80000000f00 */
[----:B------:R-:W-:Y:S01]  /*1b10*/  IADD3 R24, PT, PT, R22, -0x1, RZ ;  /* 0xffffffff16187810 */ /* 0x000fe20007ffe0ff */
[----:B0-----:R-:W-:-:S08]  /*1b20*/  DFMA R16, R14, -R2, 1 ;  /* 0x3ff000000e10742b */ /* 0x001fd00000000802 */
[----:B------:R-:W-:-:S08]  /*1b30*/  DFMA R16, R16, R16, R16 ;  /* 0x000000101010722b */ /* 0x000fd00000000010 */
[----:B------:R-:W-:Y:S01]  /*1b40*/  DFMA R18, R14, R16, R14 ;  /* 0x000000100e12722b */ /* 0x000fe2000000000e */
[C-C-:B------:R-:W-:Y:S02]  /*1b50*/  @!P1 LOP3.LUT R16, R9.reuse, 0x80000000, R13.reuse, 0xf8, !PT ;  /* 0x8000000009109812 */ /* 0x140fe400078ef80d */
[----:B------:R-:W-:Y:S02]  /*1b60*/  LOP3.LUT R15, R9, 0x800fffff, R13, 0xf8, !PT ;  /* 0x800fffff090f7812 */ /* 0x000fe400078ef80d */
[----:B------:R-:W-:Y:S02]  /*1b70*/  @!P1 LOP3.LUT R17, R16, 0x100000, RZ, 0xfc, !PT ;  /* 0x0010000010119812 */ /* 0x000fe400078efcff */
[----:B------:R-:W-:Y:S01]  /*1b80*/  MOV R14, R12 ;  /* 0x0000000c000e7202 */ /* 0x000fe20000000f00 */
[----:B------:R-:W-:Y:S01]  /*1b90*/  DFMA R20, R18, -R2, 1 ;  /* 0x3ff000001214742b */ /* 0x000fe20000000802 */
[----:B------:R-:W-:-:S06]  /*1ba0*/  @!P1 MOV R16, RZ ;  /* 0x000000ff00109202 */ /* 0x000fcc0000000f00 */
[----:B------:R-:W-:Y:S02]  /*1bb0*/  @!P1 DFMA R14, R14, 2, -R16 ;  /* 0x400000000e0e982b */ /* 0x000fe40000000810 */
[----:B------:R-:W-:-:S08]  /*1bc0*/  DFMA R20, R18, R20, R18 ;  /* 0x000000141214722b */ /* 0x000fd00000000012 */
[----:B------:R-:W-:Y:S01]  /*1bd0*/  @!P1 LOP3.LUT R11, R15, 0x7ff00000, RZ, 0xc0, !PT ;  /* 0x7ff000000f0b9812 */ /* 0x000fe200078ec0ff */
[----:B------:R-:W-:-:S03]  /*1be0*/  DMUL R16, R20, R14 ;  /* 0x0000000e14107228 */ /* 0x000fc60000000000 */
[----:B------:R-:W-:-:S04]  /*1bf0*/  IADD3 R23, PT, PT, R11, -0x1, RZ ;  /* 0xffffffff0b177810 */ /* 0x000fc80007ffe0ff */
[----:B------:R-:W-:Y:S01]  /*1c00*/  ISETP.GT.U32.AND P0, PT, R23, 0x7feffffe, PT ;  /* 0x7feffffe1700780c */ /* 0x000fe20003f04070 */
[----:B------:R-:W-:-:S03]  /*1c10*/  DFMA R18, R16, -R2, R14 ;  /* 0x800000021012722b */ /* 0x000fc6000000000e */
[----:B------:R-:W-:-:S05]  /*1c20*/  ISETP.GT.U32.OR P0, PT, R24, 0x7feffffe, P0 ;  /* 0x7feffffe1800780c */ /* 0x000fca0000704470 */
[----:B------:R-:W-:-:S08]  /*1c30*/  DFMA R16, R20, R18, R16 ;  /* 0x000000121410722b */ /* 0x000fd00000000010 */
[----:B------:R-:W-:Y:S05]  /*1c40*/  @P0 BRA `(.L_x_18) ;  /* 0x0000000000680947 */ /* 0x000fea0003800000 */
[----:B------:R-:W-:-:S04]  /*1c50*/  MOV R12, 0x42100000 ;  /* 0x42100000000c7802 */ /* 0x000fc80000000f00 */
[----:B------:R-:W-:-:S04]  /*1c60*/  VIADDMNMX R7, R7, -R12, 0xb9600000, !PT ;  /* 0xb960000007077446 */ /* 0x000fc8000780090c */
[----:B------:R-:W-:-:S04]  /*1c70*/  VIMNMX R12, PT, PT, R7, 0x46a00000, PT ;  /* 0x46a00000070c7848 */ /* 0x000fc80003fe0100 */
[----:B------:R-:W-:Y:S02]  /*1c80*/  IADD3 R9, PT, PT, -R9, R12, RZ ;  /* 0x0000000c09097210 */ /* 0x000fe40007ffe1ff */
[----:B------:R-:W-:Y:S02]  /*1c90*/  MOV R12, RZ ;  /* 0x000000ff000c7202 */ /* 0x000fe40000000f00 */
[----:B------:R-:W-:-:S06]  /*1ca0*/  IADD3 R13, PT, PT, R9, 0x7fe00000, RZ ;  /* 0x7fe00000090d7810 */ /* 0x000fcc0007ffe0ff */
[----:B------:R-:W-:-:S10]  /*1cb0*/  DMUL R18, R16, R12 ;  /* 0x0000000c10127228 */ /* 0x000fd40000000000 */
[----:B------:R-:W-:-:S13]  /*1cc0*/  FSETP.GTU.AND P0, PT, |R19|, 1.469367938527859385e-39, PT ;  /* 0x001000001300780b */ /* 0x000fda0003f0c200 */
[----:B------:R-:W-:Y:S05]  /*1cd0*/  @P0 BRA `(.L_x_19) ;  /* 0x0000000000880947 */ /* 0x000fea0003800000 */
[----:B------:R-:W-:Y:S01]  /*1ce0*/  DFMA R2, R16, -R2, R14 ;  /* 0x800000021002722b */ /* 0x000fe2000000000e */
[----:B------:R-:W-:-:S09]  /*1cf0*/  MOV R12, RZ ;  /* 0x000000ff000c7202 */ /* 0x000fd20000000f00 */
[C---:B------:R-:W-:Y:S02]  /*1d00*/  FSETP.NEU.AND P0, PT, R3.reuse, RZ, PT ;  /* 0x000000ff0300720b */ /* 0x040fe40003f0d000 */
[----:B------:R-:W-:-:S04]  /*1d10*/  LOP3.LUT R2, R3, 0x421d5ec4, RZ, 0x3c, !PT ;  /* 0x421d5ec403027812 */ /* 0x000fc800078e3cff */
[----:B------:R-:W-:-:S04]  /*1d20*/  LOP3.LUT R7, R2, 0x80000000, RZ, 0xc0, !PT ;  /* 0x8000000002077812 */ /* 0x000fc800078ec0ff */
[----:B------:R-:W-:-:S03]  /*1d30*/  LOP3.LUT R13, R7, R13, RZ, 0xfc, !PT ;  /* 0x0000000d070d7212 */ /* 0x000fc600078efcff */
[----:B------:R-:W-:Y:S05]  /*1d40*/  @!P0 BRA `(.L_x_19) ;  /* 0x00000000006c8947 */ /* 0x000fea0003800000 */
[C---:B------:R-:W-:Y:S01]  /*1d50*/  IADD3 R3, PT, PT, -R9.reuse, RZ, RZ ;  /* 0x000000ff09037210 */ /* 0x040fe20007ffe1ff */
[----:B------:R-:W-:Y:S01]  /*1d60*/  DMUL.RP R12, R16, R12 ;  /* 0x0000000c100c7228 */ /* 0x000fe20000008000 */
[----:B------:R-:W-:Y:S02]  /*1d70*/  MOV R2, RZ ;  /* 0x000000ff00027202 */ /* 0x000fe40000000f00 */
[----:B------:R-:W-:-:S04]  /*1d80*/  IADD3 R9, PT, PT, -R9, -0x43300000, RZ ;  /* 0xbcd0000009097810 */ /* 0x000fc80007ffe1ff */
[----:B------:R-:W-:-:S03]  /*1d90*/  DFMA R2, R18, -R2, R16 ;  /* 0x800000021202722b */ /* 0x000fc60000000010 */
[----:B------:R-:W-:-:S07]  /*1da0*/  LOP3.LUT R7, R13, R7, RZ, 0x3c, !PT ;  /* 0x000000070d077212 */ /* 0x000fce00078e3cff */
[----:B------:R-:W-:-:S04]  /*1db0*/  FSETP.NEU.AND P0, PT, |R3|, R9, PT ;  /* 0x000000090300720b */ /* 0x000fc80003f0d200 */
[----:B------:R-:W-:Y:S02]  /*1dc0*/  FSEL R18, R12, R18, !P0 ;  /* 0x000000120c127208 */ /* 0x000fe40004000000 */
[----:B------:R-:W-:Y:S01]  /*1dd0*/  FSEL R19, R7, R19, !P0 ;  /* 0x0000001307137208 */ /* 0x000fe20004000000 */
[----:B------:R-:W-:Y:S06]  /*1de0*/  BRA `(.L_x_19) ;  /* 0x0000000000447947 */ /* 0x000fec0003800000 */
.L_x_18:
[----:B------:R-:W-:-:S14]  /*1df0*/  DSETP.NAN.AND P0, PT, R12, R12, PT ;  /* 0x0000000c0c00722a */ /* 0x000fdc0003f08000 */
[----:B------:R-:W-:Y:S05]  /*1e00*/  @P0 BRA `(.L_x_20) ;  /* 0x0000000000340947 */ /* 0x000fea0003800000 */
[----:B------:R-:W-:Y:S02]  /*1e10*/  ISETP.NE.AND P0, PT, R11, R22, PT ;  /* 0x000000160b00720c */ /* 0x000fe40003f05270 */
[----:B------:R-:W-:Y:S02]  /*1e20*/  MOV R18, 0x0 ;  /* 0x0000000000127802 */ /* 0x000fe40000000f00 */
[----:B------:R-:W-:-:S09]  /*1e30*/  MOV R19, 0xfff80000 ;  /* 0xfff8000000137802 */ /* 0x000fd20000000f00 */
[----:B------:R-:W-:Y:S05]  /*1e40*/  @!P0 BRA `(.L_x_19) ;  /* 0x00000000002c8947 */ /* 0x000fea0003800000 */
[----:B------:R-:W-:Y:S02]  /*1e50*/  ISETP.NE.AND P0, PT, R11, 0x7ff00000, PT ;  /* 0x7ff000000b00780c */ /* 0x000fe40003f05270 */
[----:B------:R-:W-:Y:S02]  /*1e60*/  LOP3.LUT R12, R13, 0x421d5ec4, RZ, 0x3c, !PT ;  /* 0x421d5ec40d0c7812 */ /* 0x000fe400078e3cff */
[----:B------:R-:W-:Y:S02]  /*1e70*/  ISETP.EQ.OR P0, PT, R22, RZ, !P0 ;  /* 0x000000ff1600720c */ /* 0x000fe40004702670 */
[----:B------:R-:W-:-:S11]  /*1e80*/  LOP3.LUT R19, R12, 0x80000000, RZ, 0xc0, !PT ;  /* 0x800000000c137812 */ /* 0x000fd600078ec0ff */
[----:B------:R-:W-:Y:S02]  /*1e90*/  @P0 LOP3.LUT R2, R19, 0x7ff00000, RZ, 0xfc, !PT ;  /* 0x7ff0000013020812 */ /* 0x000fe400078efcff */
[----:B------:R-:W-:Y:S02]  /*1ea0*/  @!P0 MOV R18, RZ ;  /* 0x000000ff00128202 */ /* 0x000fe40000000f00 */
[----:B------:R-:W-:Y:S02]  /*1eb0*/  @P0 MOV R18, RZ ;  /* 0x000000ff00120202 */ /* 0x000fe40000000f00 */
[----:B------:R-:W-:Y:S01]  /*1ec0*/  @P0 MOV R19, R2 ;  /* 0x0000000200130202 */ /* 0x000fe20000000f00 */
[----:B------:R-:W-:Y:S06]  /*1ed0*/  BRA `(.L_x_19) ;  /* 0x0000000000087947 */ /* 0x000fec0003800000 */
.L_x_20:
[----:B------:R-:W-:Y:S02]  /*1ee0*/  LOP3.LUT R19, R13, 0x80000, RZ, 0xfc, !PT ;  /* 0x000800000d137812 */ /* 0x000fe400078efcff */
[----:B------:R-:W-:-:S07]  /*1ef0*/  MOV R18, R12 ;  /* 0x0000000c00127202 */ /* 0x000fce0000000f00 */
.L_x_19:
[----:B------:R-:W-:Y:S05]  /*1f00*/  BSYNC.RECONVERGENT B1 ;  /* 0x0000000000017941 */ /* 0x000fea0003800200 */
.L_x_17:
[----:B------:R-:W-:Y:S01]  /*1f10*/  HFMA2 R3, -RZ, RZ, 0, 0 ;  /* 0x00000000ff037431 */ /* 0x000fe200000001ff */
[----:B------:R-:W-:-:S04]  /*1f20*/  MOV R2, R0 ;  /* 0x0000000000027202 */ /* 0x000fc80000000f00 */
[----:B------:R-:W-:Y:S05]  /*1f30*/  RET.REL.NODEC R2 `(fairPx) ;  /* 0xffffffe002307950 */ /* 0x000fea0003c3ffff */
        .weak           $__internal_1_$__cuda_sm20_sqrt_rn_f32_slowpath
        .type           $__internal_1_$__cuda_sm20_sqrt_rn_f32_slowpath,@function
        .size           $__internal_1_$__cuda_sm20_sqrt_rn_f32_slowpath,($__internal_2_$__cuda_sm3x_div_rn_noftz_f32_slowpath - $__internal_1_$__cuda_sm20_sqrt_rn_f32_slowpath)
$__internal_1_$__cuda_sm20_sqrt_rn_f32_slowpath:
[----:B------:R-:W-:-:S13]  /*1f40*/  LOP3.LUT P0, RZ, R9, 0x7fffffff, RZ, 0xc0, !PT ;  /* 0x7fffffff09ff7812 */ /* 0x000fda000780c0ff */
[----:B------:R-:W-:Y:S01]  /*1f50*/  @!P0 MOV R2, R9 ;  /* 0x0000000900028202 */ /* 0x000fe20000000f00 */
[----:B------:R-:W-:Y:S06]  /*1f60*/  @!P0 BRA `(.L_x_21) ;  /* 0x0000000000448947 */ /* 0x000fec0003800000 */
[----:B------:R-:W-:Y:S02]  /*1f70*/  FSETP.GEU.FTZ.AND P0, PT, R9, RZ, PT ;  /* 0x000000ff0900720b */ /* 0x000fe40003f1e000 */
[----:B------:R-:W-:-:S11]  /*1f80*/  MOV R0, R9 ;  /* 0x0000000900007202 */ /* 0x000fd60000000f00 */
[----:B------:R-:W-:Y:S01]  /*1f90*/  @!P0 MOV R2, 0x7fffffff ;  /* 0x7fffffff00028802 */ /* 0x000fe20000000f00 */
[----:B------:R-:W-:Y:S06]  /*1fa0*/  @!P0 BRA `(.L_x_21) ;  /* 0x0000000000348947 */ /* 0x000fec0003800000 */
[----:B------:R-:W-:-:S13]  /*1fb0*/  FSETP.GTU.FTZ.AND P0, PT, |R0|, +INF , PT ;  /* 0x7f8000000000780b */ /* 0x000fda0003f1c200 */
[----:B------:R-:W-:Y:S01]  /*1fc0*/  @P0 FADD.FTZ R2, R0, 1 ;  /* 0x3f80000000020421 */ /* 0x000fe20000010000 */
[----:B------:R-:W-:Y:S06]  /*1fd0*/  @P0 BRA `(.L_x_21) ;  /* 0x0000000000280947 */ /* 0x000fec0003800000 */
[----:B------:R-:W-:-:S13]  /*1fe0*/  FSETP.NEU.FTZ.AND P0, PT, |R0|, +INF , PT ;  /* 0x7f8000000000780b */ /* 0x000fda0003f1d200 */
[----:B------:R-:W-:-:S04]  /*1ff0*/  @P0 FFMA R3, R0, 1.84467440737095516160e+19, RZ ;  /* 0x5f80000000030823 */ /* 0x000fc800000000ff */
[----:B------:R-:W0:Y:S02]  /*2000*/  @P0 MUFU.RSQ R2, R3 ;  /* 0x0000000300020308 */ /* 0x000e240000001400 */
[----:B0-----:R-:W-:Y:S01]  /*2010*/  @P0 FMUL.FTZ R10, R3, R2 ;  /* 0x00000002030a0220 */ /* 0x001fe20000410000 */
[----:B------:R-:W-:Y:S01]  /*2020*/  @P0 FMUL.FTZ R12, R2, 0.5 ;  /* 0x3f000000020c0820 */ /* 0x000fe20000410000 */
[----:B------:R-:W-:Y:S02]  /*2030*/  @!P0 MOV R2, R0 ;  /* 0x0000000000028202 */ /* 0x000fe40000000f00 */
[----:B------:R-:W-:-:S04]  /*2040*/  @P0 FADD.FTZ R11, -R10, -RZ ;  /* 0x800000ff0a0b0221 */ /* 0x000fc80000010100 */
[----:B------:R-:W-:-:S04]  /*2050*/  @P0 FFMA R11, R10, R11, R3 ;  /* 0x0000000b0a0b0223 */ /* 0x000fc80000000003 */
[----:B------:R-:W-:-:S04]  /*2060*/  @P0 FFMA R11, R11, R12, R10 ;  /* 0x0000000c0b0b0223 */ /* 0x000fc8000000000a */
[----:B------:R-:W-:-:S07]  /*2070*/  @P0 FMUL.FTZ R2, R11, 2.3283064365386962891e-10 ;  /* 0x2f8000000b020820 */ /* 0x000fce0000410000 */
.L_x_21:
[----:B------:R-:W-:Y:S01]  /*2080*/  HFMA2 R3, -RZ, RZ, 0, 0 ;  /* 0x00000000ff037431 */ /* 0x000fe200000001ff */
[----:B------:R-:W-:Y:S02]  /*2090*/  MOV R11, R2 ;  /* 0x00000002000b7202 */ /* 0x000fe40000000f00 */
[----:B------:R-:W-:-:S04]  /*20a0*/  MOV R2, R13 ;  /* 0x0000000d00027202 */ /* 0x000fc80000000f00 */
[----:B------:R-:W-:Y:S05]  /*20b0*/  RET.REL.NODEC R2 `(fairPx) ;  /* 0xffffffdc02d07950 */ /* 0x000fea0003c3ffff */
        .weak           $__internal_2_$__cuda_sm3x_div_rn_noftz_f32_slowpath
        .type           $__internal_2_$__cuda_sm3x_div_rn_noftz_f32_slowpath,@function
        .size           $__internal_2_$__cuda_sm3x_div_rn_noftz_f32_slowpath,(.L_x_36 - $__internal_2_$__cuda_sm3x_div_rn_noftz_f32_slowpath)
$__internal_2_$__cuda_sm3x_div_rn_noftz_f32_slowpath:
[----:B------:R-:W-:Y:S01]  /*20c0*/  SHF.R.U32.HI R2, RZ, 0x17, R3 ;  /* 0x00000017ff027819 */ /* 0x000fe20000011603 */
[----:B------:R-:W-:Y:S01]  /*20d0*/  BSSY.RECONVERGENT B2, `(.L_x_22) ;  /* 0x0000062000027945 */ /* 0x000fe20003800200 */
[----:B------:R-:W-:Y:S02]  /*20e0*/  SHF.R.U32.HI R35, RZ, 0x17, R0 ;  /* 0x00000017ff237819 */ /* 0x000fe40000011600 */
[----:B------:R-:W-:Y:S02]  /*20f0*/  LOP3.LUT R2, R2, 0xff, RZ, 0xc0, !PT ;  /* 0x000000ff02027812 */ /* 0x000fe400078ec0ff */
[----:B------:R-:W-:Y:S02]  /*2100*/  LOP3.LUT R35, R35, 0xff, RZ, 0xc0, !PT ;  /* 0x000000ff23237812 */ /* 0x000fe400078ec0ff */
[----:B------:R-:W-:Y:S02]  /*2110*/  IADD3 R33, PT, PT, R2, -0x1, RZ ;  /* 0xffffffff02217810 */ /* 0x000fe40007ffe0ff */
[----:B------:R-:W-:-:S02]  /*2120*/  IADD3 R32, PT, PT, R35, -0x1, RZ ;  /* 0xffffffff23207810 */ /* 0x000fc40007ffe0ff */
[----:B------:R-:W-:-:S04]  /*2130*/  ISETP.GT.U32.AND P0, PT, R33, 0xfd, PT ;  /* 0x000000fd2100780c */ /* 0x000fc80003f04070 */
[----:B------:R-:W-:-:S13]  /*2140*/  ISETP.GT.U32.OR P0, PT, R32, 0xfd, P0 ;  /* 0x000000fd2000780c */ /* 0x000fda0000704470 */
[----:B------:R-:W-:Y:S01]  /*2150*/  @!P0 MOV R31, RZ ;  /* 0x000000ff001f8202 */ /* 0x000fe20000000f00 */
[----:B------:R-:W-:Y:S06]  /*2160*/  @!P0 BRA `(.L_x_23) ;  /* 0x00000000005c8947 */ /* 0x000fec0003800000 */
[----:B------:R-:W-:Y:S02]  /*2170*/  FSETP.GTU.FTZ.AND P0, PT, |R0|, +INF , PT ;  /* 0x7f8000000000780b */ /* 0x000fe40003f1c200 */
[----:B------:R-:W-:-:S04]  /*2180*/  FSETP.GTU.FTZ.AND P1, PT, |R3|, +INF , PT ;  /* 0x7f8000000300780b */ /* 0x000fc80003f3c200 */
[----:B------:R-:W-:-:S13]  /*2190*/  PLOP3.LUT P0, PT, P0, P1, PT, 0xf8, 0x8f ;  /* 0x00000000008f781c */ /* 0x000fda0000703f70 */
[----:B------:R-:W-:Y:S05]  /*21a0*/  @P0 BRA `(.L_x_24) ;  /* 0x00000004004c0947 */ /* 0x000fea0003800000 */
[----:B------:R-:W-:-:S13]  /*21b0*/  LOP3.LUT P0, RZ, R3, 0x7fffffff, R0, 0xc8, !PT ;  /* 0x7fffffff03ff7812 */ /* 0x000fda000780c800 */
[----:B------:R-:W-:Y:S05]  /*21c0*/  @!P0 BRA `(.L_x_25) ;  /* 0x00000004003c8947 */ /* 0x000fea0003800000 */
[C---:B------:R-:W-:Y:S02]  /*21d0*/  FSETP.NEU.FTZ.AND P5, PT, |R0|.reuse, +INF , PT ;  /* 0x7f8000000000780b */ /* 0x040fe40003fbd200 */
[----:B------:R-:W-:Y:S02]  /*21e0*/  FSETP.NEU.FTZ.AND P1, PT, |R3|, +INF , PT ;  /* 0x7f8000000300780b */ /* 0x000fe40003f3d200 */
[----:B------:R-:W-:-:S11]  /*21f0*/  FSETP.NEU.FTZ.AND P0, PT, |R0|, +INF , PT ;  /* 0x7f8000000000780b */ /* 0x000fd60003f1d200 */
[----:B------:R-:W-:Y:S05]  /*2200*/  @!P1 BRA !P5, `(.L_x_25) ;  /* 0x00000004002c9947 */ /* 0x000fea0006800000 */
[----:B------:R-:W-:-:S04]  /*2210*/  LOP3.LUT P5, RZ, R0, 0x7fffffff, RZ, 0xc0, !PT ;  /* 0x7fffffff00ff7812 */ /* 0x000fc800078ac0ff */
[----:B------:R-:W-:-:S13]  /*2220*/  PLOP3.LUT P1, PT, P1, P5, PT, 0x2f, 0xf2 ;  /* 0x0000000000f2781c */ /* 0x000fda0000f2a577 */
[----:B------:R-:W-:Y:S05]  /*2230*/  @P1 BRA `(.L_x_26) ;  /* 0x0000000400181947 */ /* 0x000fea0003800000 */
[----:B------:R-:W-:-:S04]  /*2240*/  LOP3.LUT P1, RZ, R3, 0x7fffffff, RZ, 0xc0, !PT ;  /* 0x7fffffff03ff7812 */ /* 0x000fc8000782c0ff */
[----:B------:R-:W-:-:S13]  /*2250*/  PLOP3.LUT P0, PT, P0, P1, PT, 0x2f, 0xf2 ;  /* 0x0000000000f2781c */ /* 0x000fda0000702577 */
[----:B------:R-:W-:Y:S05]  /*2260*/  @P0 BRA `(.L_x_27) ;  /* 0x0000000400000947 */ /* 0x000fea0003800000 */
[----:B------:R-:W-:Y:S02]  /*2270*/  ISETP.GE.AND P0, PT, R32, RZ, PT ;  /* 0x000000ff2000720c */ /* 0x000fe40003f06270 */
[----:B------:R-:W-:-:S11]  /*2280*/  ISETP.GE.AND P1, PT, R33, RZ, PT ;  /* 0x000000ff2100720c */ /* 0x000fd60003f26270 */
[----:B------:R-:W-:Y:S01]  /*2290*/  @P0 MOV R31, RZ ;  /* 0x000000ff001f0202 */ /* 0x000fe20000000f00 */
[----:B------:R-:W-:Y:S01]  /*22a0*/  @!P0 FFMA R0, R0, 1.84467440737095516160e+19, RZ ;  /* 0x5f80000000008823 */ /* 0x000fe200000000ff */
[----:B------:R-:W-:Y:S01]  /*22b0*/  @!P0 MOV R31, 0xffffffc0 ;  /* 0xffffffc0001f8802 */ /* 0x000fe20000000f00 */
[----:B------:R-:W-:-:S03]  /*22c0*/  @!P1 FFMA R3, R3, 1.84467440737095516160e+19, RZ ;  /* 0x5f80000003039823 */ /* 0x000fc600000000ff */
[----:B------:R-:W-:-:S07]  /*22d0*/  @!P1 IADD3 R31, PT, PT, R31, 0x40, RZ ;  /* 0x000000401f1f9810 */ /* 0x000fce0007ffe0ff */
.L_x_23:
[----:B------:R-:W-:Y:S01]  /*22e0*/  LEA R32, R2, 0xc0800000, 0x17 ;  /* 0xc080000002207811 */ /* 0x000fe200078eb8ff */
[----:B------:R-:W-:Y:S01]  /*22f0*/  BSSY.RECONVERGENT B3, `(.L_x_28) ;  /* 0x0000036000037945 */ /* 0x000fe20003800200 */
[----:B------:R-:W-:Y:S02]  /*2300*/  IADD3 R35, PT, PT, R35, -0x7f, RZ ;  /* 0xffffff8123237810 */ /* 0x000fe40007ffe0ff */
[----:B------:R-:W-:Y:S02]  /*2310*/  IADD3 R34, PT, PT, -R32, R3, RZ ;  /* 0x0000000320227210 */ /* 0x000fe40007ffe1ff */
[C---:B------:R-:W-:Y:S01]  /*2320*/  IADD3 R2, PT, PT, R35.reuse, 0x7f, -R2 ;  /* 0x0000007f23027810 */ /* 0x040fe20007ffe802 */
[----:B------:R-:W-:Y:S01]  /*2330*/  IMAD R0, R35, -0x800000, R0 ;  /* 0xff80000023007824 */ /* 0x000fe200078e0200 */
[----:B------:R-:W0:Y:S01]  /*2340*/  MUFU.RCP R32, R34 ;  /* 0x0000002200207308 */ /* 0x000e220000001000 */
[----:B------:R-:W-:Y:S01]  /*2350*/  FADD.FTZ R33, -R34, -RZ ;  /* 0x800000ff22217221 */ /* 0x000fe20000010100 */
[----:B------:R-:W-:-:S03]  /*2360*/  IADD3 R31, PT, PT, R2, R31, RZ ;  /* 0x0000001f021f7210 */ /* 0x000fc60007ffe0ff */
[----:B0-----:R-:W-:-:S04]  /*2370*/  FFMA R3, R32, R33, 1 ;  /* 0x3f80000020037423 */ /* 0x001fc80000000021 */
[----:B------:R-:W-:-:S04]  /*2380*/  FFMA R3, R32, R3, R32 ;  /* 0x0000000320037223 */ /* 0x000fc80000000020 */
[----:B------:R-:W-:-:S04]  /*2390*/  FFMA R32, R0, R3, RZ ;  /* 0x0000000300207223 */ /* 0x000fc800000000ff */
[----:B------:R-:W-:-:S04]  /*23a0*/  FFMA R36, R33, R32, R0 ;  /* 0x0000002021247223 */ /* 0x000fc80000000000 */
[----:B------:R-:W-:-:S04]  /*23b0*/  FFMA R32, R3, R36, R32 ;  /* 0x0000002403207223 */ /* 0x000fc80000000020 */
[----:B------:R-:W-:-:S04]  /*23c0*/  FFMA R33, R33, R32, R0 ;  /* 0x0000002021217223 */ /* 0x000fc80000000000 */
[----:B------:R-:W-:-:S05]  /*23d0*/  FFMA R0, R3, R33, R32 ;  /* 0x0000002103007223 */ /* 0x000fca0000000020 */
[----:B------:R-:W-:-:S04]  /*23e0*/  SHF.R.U32.HI R2, RZ, 0x17, R0 ;  /* 0x00000017ff027819 */ /* 0x000fc80000011600 */
[----:B------:R-:W-:-:S04]  /*23f0*/  LOP3.LUT R2, R2, 0xff, RZ, 0xc0, !PT ;  /* 0x000000ff02027812 */ /* 0x000fc800078ec0ff */
[----:B------:R-:W-:-:S04]  /*2400*/  IADD3 R2, PT, PT, R2, R31, RZ ;  /* 0x0000001f02027210 */ /* 0x000fc80007ffe0ff */
[----:B------:R-:W-:-:S04]  /*2410*/  IADD3 R34, PT, PT, R2, -0x1, RZ ;  /* 0xffffffff02227810 */ /* 0x000fc80007ffe0ff */
[----:B------:R-:W-:-:S13]  /*2420*/  ISETP.GE.U32.AND P0, PT, R34, 0xfe, PT ;  /* 0x000000fe2200780c */ /* 0x000fda0003f06070 */
[----:B------:R-:W-:Y:S05]  /*2430*/  @!P0 BRA `(.L_x_29) ;  /* 0x0000000000808947 */ /* 0x000fea0003800000 */
[----:B------:R-:W-:-:S13]  /*2440*/  ISETP.GT.AND P0, PT, R2, 0xfe, PT ;  /* 0x000000fe0200780c */ /* 0x000fda0003f04270 */
[----:B------:R-:W-:Y:S05]  /*2450*/  @P0 BRA `(.L_x_30) ;  /* 0x00000000006c0947 */ /* 0x000fea0003800000 */
[----:B------:R-:W-:-:S13]  /*2460*/  ISETP.GE.AND P0, PT, R2, 0x1, PT ;  /* 0x000000010200780c */ /* 0x000fda0003f06270 */
[----:B------:R-:W-:Y:S05]  /*2470*/  @P0 BRA `(.L_x_31) ;  /* 0x0000000000740947 */ /* 0x000fea0003800000 */
[----:B------:R-:W-:Y:S02]  /*2480*/  ISETP.GE.AND P0, PT, R2, -0x18, PT ;  /* 0xffffffe80200780c */ /* 0x000fe40003f06270 */
[----:B------:R-:W-:-:S11]  /*2490*/  LOP3.LUT R0, R0, 0x80000000, RZ, 0xc0, !PT ;  /* 0x8000000000007812 */ /* 0x000fd600078ec0ff */
[----:B------:R-:W-:Y:S05]  /*24a0*/  @!P0 BRA `(.L_x_31) ;  /* 0x0000000000688947 */ /* 0x000fea0003800000 */
[CCC-:B------:R-:W-:Y:S01]  /*24b0*/  FFMA.RZ R34, R3.reuse, R33.reuse, R32.reuse ;  /* 0x0000002103227223 */ /* 0x1c0fe2000000c020 */
[CCC-:B------:R-:W-:Y:S01]  /*24c0*/  FFMA.RP R31, R3.reuse, R33.reuse, R32.reuse ;  /* 0x00000021031f7223 */ /* 0x1c0fe20000008020 */
[----:B------:R-:W-:Y:S01]  /*24d0*/  FFMA.RM R32, R3, R33, R32 ;  /* 0x0000002103207223 */ /* 0x000fe20000004020 */
[----:B------:R-:W-:Y:S02]  /*24e0*/  ISETP.NE.AND P5, PT, R2, RZ, PT ;  /* 0x000000ff0200720c */ /* 0x000fe40003fa5270 */
[----:B------:R-:W-:Y:S02]  /*24f0*/  LOP3.LUT R3, R34, 0x7fffff, RZ, 0xc0, !PT ;  /* 0x007fffff22037812 */ /* 0x000fe400078ec0ff */
[C---:B------:R-:W-:Y:S02]  /*2500*/  IADD3 R34, PT, PT, R2.reuse, 0x20, RZ ;  /* 0x0000002002227810 */ /* 0x040fe40007ffe0ff */
[----:B------:R-:W-:Y:S02]  /*2510*/  LOP3.LUT R3, R3, 0x800000, RZ, 0xfc, !PT ;  /* 0x0080000003037812 */ /* 0x000fe400078efcff */
[----:B------:R-:W-:-:S02]  /*2520*/  ISETP.NE.AND P1, PT, R2, RZ, PT ;  /* 0x000000ff0200720c */ /* 0x000fc40003f25270 */
[----:B------:R-:W-:Y:S02]  /*2530*/  IADD3 R2, PT, PT, -R2, RZ, RZ ;  /* 0x000000ff02027210 */ /* 0x000fe40007ffe1ff */
[----:B------:R-:W-:Y:S02]  /*2540*/  SHF.L.U32 R34, R3, R34, RZ ;  /* 0x0000002203227219 */ /* 0x000fe400000006ff */
[----:B------:R-:W-:Y:S02]  /*2550*/  FSETP.NEU.FTZ.AND P0, PT, R31, R32, PT ;  /* 0x000000201f00720b */ /* 0x000fe40003f1d000 */
[----:B------:R-:W-:Y:S02]  /*2560*/  SEL R2, R2, RZ, P5 ;  /* 0x000000ff02027207 */ /* 0x000fe40002800000 */
[----:B------:R-:W-:Y:S02]  /*2570*/  ISETP.NE.AND P1, PT, R34, RZ, P1 ;  /* 0x000000ff2200720c */ /* 0x000fe40000f25270 */
[----:B------:R-:W-:-:S02]  /*2580*/  SHF.R.U32.HI R2, RZ, R2, R3 ;  /* 0x00000002ff027219 */ /* 0x000fc40000011603 */
[----:B------:R-:W-:Y:S02]  /*2590*/  PLOP3.LUT P0, PT, P0, P1, PT, 0xf8, 0x8f ;  /* 0x00000000008f781c */ /* 0x000fe40000703f70 */
[----:B------:R-:W-:Y:S02]  /*25a0*/  SHF.R.U32.HI R32, RZ, 0x1, R2 ;  /* 0x00000001ff207819 */ /* 0x000fe40000011602 */
[----:B------:R-:W-:-:S04]  /*25b0*/  SEL R3, RZ, 0x1, !P0 ;  /* 0x00000001ff037807 */ /* 0x000fc80004000000 */
[----:B------:R-:W-:-:S04]  /*25c0*/  LOP3.LUT R3, R3, 0x1, R32, 0xf8, !PT ;  /* 0x0000000103037812 */ /* 0x000fc800078ef820 */
[----:B------:R-:W-:-:S04]  /*25d0*/  LOP3.LUT R3, R3, R2, RZ, 0xc0, !PT ;  /* 0x0000000203037212 */ /* 0x000fc800078ec0ff */
[----:B------:R-:W-:-:S04]  /*25e0*/  IADD3 R3, PT, PT, R32, R3, RZ ;  /* 0x0000000320037210 */ /* 0x000fc80007ffe0ff */
[----:B------:R-:W-:Y:S01]  /*25f0*/  LOP3.LUT R0, R3, R0, RZ, 0xfc, !PT ;  /* 0x0000000003007212 */ /* 0x000fe200078efcff */
[----:B------:R-:W-:Y:S06]  /*2600*/  BRA `(.L_x_31) ;  /* 0x0000000000107947 */ /* 0x000fec0003800000 */
.L_x_30:
[----:B------:R-:W-:-:S04]  /*2610*/  LOP3.LUT R0, R0, 0x80000000, RZ, 0xc0, !PT ;  /* 0x8000000000007812 */ /* 0x000fc800078ec0ff */
[----:B------:R-:W-:Y:S01]  /*2620*/  LOP3.LUT R0, R0, 0x7f800000, RZ, 0xfc, !PT ;  /* 0x7f80000000007812 */ /* 0x000fe200078efcff */
[----:B------:R-:W-:Y:S06]  /*2630*/  BRA `(.L_x_31) ;  /* 0x0000000000047947 */ /* 0x000fec0003800000 */
.L_x_29:
[----:B------:R-:W-:-:S07]  /*2640*/  LEA R0, R31, R0, 0x17 ;  /* 0x000000001f007211 */ /* 0x000fce00078eb8ff */
.L_x_31:
[----:B------:R-:W-:Y:S05]  /*2650*/  BSYNC.RECONVERGENT B3 ;  /* 0x0000000000037941 */ /* 0x000fea0003800200 */
.L_x_28:
[----:B------:R-:W-:Y:S05]  /*2660*/  BRA `(.L_x_32) ;  /* 0x0000000000207947 */ /* 0x000fea0003800000 */
.L_x_27:
[----:B------:R-:W-:-:S04]  /*2670*/  LOP3.LUT R0, R3, 0x80000000, R0, 0x48, !PT ;  /* 0x8000000003007812 */ /* 0x000fc800078e4800 */
[----:B------:R-:W-:Y:S01]  /*2680*/  LOP3.LUT R0, R0, 0x7f800000, RZ, 0xfc, !PT ;  /* 0x7f80000000007812 */ /* 0x000fe200078efcff */
[----:B------:R-:W-:Y:S06]  /*2690*/  BRA `(.L_x_32) ;  /* 0x0000000000147947 */ /* 0x000fec0003800000 */
.L_x_26:
[----:B------:R-:W-:Y:S01]  /*26a0*/  LOP3.LUT R0, R3, 0x80000000, R0, 0x48, !PT ;  /* 0x8000000003007812 */ /* 0x000fe200078e4800 */
[----:B------:R-:W-:Y:S06]  /*26b0*/  BRA `(.L_x_32) ;  /* 0x00000000000c7947 */ /* 0x000fec0003800000 */
.L_x_25:
[----:B------:R-:W0:Y:S01]  /*26c0*/  MUFU.RSQ R0, -QNAN ;  /* 0xffc0000000007908 */ /* 0x000e220000001400 */
[----:B------:R-:W-:Y:S05]  /*26d0*/  BRA `(.L_x_32) ;  /* 0x0000000000047947 */ /* 0x000fea0003800000 */
.L_x_24:
[----:B------:R-:W-:-:S07]  /*26e0*/  FADD.FTZ R0, R0, R3 ;  /* 0x0000000300007221 */ /* 0x000fce0000010000 */
.L_x_32:
[----:B------:R-:W-:Y:S05]  /*26f0*/  BSYNC.RECONVERGENT B2 ;  /* 0x0000000000027941 */ /* 0x000fea0003800200 */
.L_x_22:
[----:B------:R-:W-:Y:S01]  /*2700*/  HFMA2 R3, -RZ, RZ, 0, 0 ;  /* 0x00000000ff037431 */ /* 0x000fe200000001ff */
[----:B------:R-:W-:-:S04]  /*2710*/  MOV R2, R29 ;  /* 0x0000001d00027202 */ /* 0x000fc80000000f00 */
[----:B0-----:R-:W-:Y:S05]  /*2720*/  RET.REL.NODEC R2 `(fairPx) ;  /* 0xffffffd802347950 */ /* 0x001fea0003c3ffff */
.L_x_33:
[----:B------:R-:W-:-:S00]  /*2730*/  BRA `(.L_x_33) ;  /* 0xfffffffc00fc7947 */ /* 0x000fc0000383ffff */
[----:B------:R-:W-:-:S00]  /*2740*/  NOP ;  /* 0x0000000000007918 */ /* 0x000fc00000000000 */
        /* <DEDUP_REMOVED lines=11> */
.L_x_36:


//--------------------- .nv.shared.reserved.0     --------------------------
	.section	.nv.shared.reserved.0,"aw",@nobits
	.weak		__nv_reservedSMEM_offset_0_alias
	.size		__nv_reservedSMEM_offset_0_alias, 0, 64
	.other		__nv_reservedSMEM_offset_0_alias,@"STO_CUDA_RESERVED_SHARED STV_DEFAULT"
__nv_reservedSMEM_offset_0_alias:
	.zero		0
	.zero		64


//--------------------- .nv.constant0.fairPx      --------------------------
	.section	.nv.constant0.fairPx,"a",@progbits
	.sectionflags	@""
	.align	4
.nv.constant0.fairPx:
	.zero		968


//--------------------- SYMBOLS --------------------------

	.type		.nv.reservedSmem.offset0,@object
	.size		.nv.reservedSmem.offset0,0x4
